// auto-generated by cutlass_sweep.gemm — config: {"arch": "sm_100", "cluster_m": 2, "cluster_n": 2, "dtype": "int8", "stages": 4, "tile_k": 32, "tile_m": 128, "tile_n": 256}
#include "cutlass/cutlass.h"
#include "cutlass/gemm/collective/collective_builder.hpp"
#include "cutlass/gemm/device/gemm_universal_adapter.h"
#include "cutlass/gemm/kernel/gemm_universal.hpp"
#include "cutlass/epilogue/collective/collective_builder.hpp"

using ElemA = int8_t;
using ElemB = int8_t;
using ElemCD = int8_t;
using Acc  = int32_t;
using TileShape    = cute::Shape<cute::_128, cute::_256, cute::_32>;
using ClusterShape = cute::Shape<cute::_2, cute::_2, cute::_1>;

using CollectiveEpilogue = typename cutlass::epilogue::collective::CollectiveBuilder<
    cutlass::arch::Sm100, cutlass::arch::OpClassTensorOp,
    TileShape, ClusterShape,
    cutlass::epilogue::collective::EpilogueTileAuto,
    Acc, Acc,
    ElemCD, cutlass::layout::RowMajor, 128 / cutlass::sizeof_bits<ElemCD>::value,
    ElemCD, cutlass::layout::RowMajor, 128 / cutlass::sizeof_bits<ElemCD>::value,
    cutlass::epilogue::collective::EpilogueScheduleAuto
  >::CollectiveOp;

using CollectiveMainloop = typename cutlass::gemm::collective::CollectiveBuilder<
    cutlass::arch::Sm100, cutlass::arch::OpClassTensorOp,
    ElemA, cutlass::layout::RowMajor, 128 / cutlass::sizeof_bits<ElemA>::value,
    ElemB, cutlass::layout::ColumnMajor, 128 / cutlass::sizeof_bits<ElemB>::value,
    Acc,
    TileShape, ClusterShape,
    cutlass::gemm::collective::StageCount<4>,
    cutlass::gemm::collective::KernelScheduleAuto
  >::CollectiveOp;

using GemmKernel = cutlass::gemm::kernel::GemmUniversal<
    cute::Shape<int,int,int,int>,
    CollectiveMainloop,
    CollectiveEpilogue
>;
using Gemm = cutlass::gemm::device::GemmUniversalAdapter<GemmKernel>;

// Force the device kernel symbol into the cubin without needing a host main.
auto* _anchor = &cutlass::device_kernel<GemmKernel>;


// ===== COMPILED SASS (sm_100a) =====

	.target	sm_100a

	.elftype	@"ET_EXEC"


//--------------------- .note.nv.tkinfo           --------------------------
	.section	.note.nv.tkinfo,"",@"SHT_NOTE"
	.sectionflags	@"SHF_NOTE_NV_TKINFO"
	.tkinfo
        /*0018*/ 	.word	0x00000002
        /*0030*/ 	.string	""
        /*0030*/ 	.string	"ptxas"
        /*0030*/ 	.string	"Cuda compilation tools, release 13.0, V13.0.88"
        /*0030*/ 	.string	"Build cuda_13.0.r13.0/compiler.36424714_0"
        /*0030*/ 	.string	"-arch sm_100a -m 64 "



//--------------------- .note.nv.cuinfo           --------------------------
	.section	.note.nv.cuinfo,"",@"SHT_NOTE"
	.sectionflags	@"SHF_NOTE_NV_CUINFO"
        /*0018*/ 	.short	0x0002
        /*001a*/ 	.short	0x0064
        /*001c*/ 	.short	0x0082
	.zero		2


//--------------------- .nv.info                  --------------------------
	.section	.nv.info,"",@"SHT_CUDA_INFO"
	.align	4


	//----- nvinfo : EIATTR_REGCOUNT
	.align		4
        /*0000*/ 	.byte	0x04, 0x2f
        /*0002*/ 	.short	(.L_20 - .L_19)
	.align		4
.L_19:
        /*0004*/ 	.word	index@(_ZN7cutlass13device_kernelINS_4gemm6kernel13GemmUniversalIN4cute5tupleIJiiiiEEENS1_10collective13CollectiveMmaINS1_35MainloopSm100TmaUmmaWarpSpecializedILi4ELi2ELi4ENS5_IJNS4_1CILi2EEESB_NSA_ILi1EEEEEEEENS5_IJNSA_ILi128EEENSA_ILi256EEENSA_ILi32EEEEEEaNS5_IJlSC_lEEEaSJ_NS4_8TiledMMAINS4_8MMA_AtomIJNS4_21SM100_MMA_S8_2x1SM_SSIaaiLi128ELi256ELNS4_4UMMA5MajorE0ELSO_0ELNSN_8SaturateE0EEEEEENS4_6LayoutINS5_IJSC_SC_SC_EEENS5_IJNSA_ILi0EEESU_SU_EEEEENS5_IJNS4_10UnderscoreESX_SX_EEEEENS4_28SM100_TMA_2SM_LOAD_MULTICASTENS4_14ComposedLayoutINS4_7SwizzleILi1ELi4ELi3EEENS4_18smem_ptr_flag_bitsILi8EEENSS_INS5_IJNSA_ILi8EEESH_EEENS5_IJSH_SC_EEEEEEEvNS4_8identityENS4_18SM100_TMA_2SM_LOADES1A_vS1B_EENS_8epilogue10collective18CollectiveEpilogueINS1E_23Sm100TmaWarpSpecializedILi4ELi2ELi32ELb0ELb0EEEJNS5_IJNSA_ILi64EEESG_SH_EEENS5_IJNSS_IS1J_SC_EENSS_INS5_IJSH_SB_EEENS5_IJSC_SF_EEEEEEEEaSJ_aSJ_NS1E_6fusion15FusionCallbacksIS1I_NS1Q_17LinearCombinationIaiaiLNS_15FloatRoundStyleE2EEES1K_S1P_JEEENS4_5SM1004TMEM4LOAD26SM100_TMEM_LOAD_32dp32b32xENS4_13SM90_TMA_LOADES1A_NS4_39AutoVectorizingCopyWithAssumedAlignmentILi128EEENS4_14SM90_TMA_STOREES1A_S22_S22_EEEvvEEEEvNT_6ParamsE)
        /*0008*/ 	.word	0x0000005b


	//----- nvinfo : EIATTR_FRAME_SIZE
	.align		4
.L_20:
        /*000c*/ 	.byte	0x04, 0x11
        /*000e*/ 	.short	(.L_22 - .L_21)
	.align		4
.L_21:
        /*0010*/ 	.word	index@($__internal_2_$__cuda_sm10x_tcgen05_guardrail_trap_unallocated_columns_being_dealloced)
        /*0014*/ 	.word	0x00000000


	//----- nvinfo : EIATTR_FRAME_SIZE
	.align		4
.L_22:
        /*0018*/ 	.byte	0x04, 0x11
        /*001a*/ 	.short	(.L_24 - .L_23)
	.align		4
.L_23:
        /*001c*/ 	.word	index@($__internal_1_$__cuda_sm10x_tcgen05_guardrail_trap_phase_invalid_during_alloc)
        /*0020*/ 	.word	0x00000000


	//----- nvinfo : EIATTR_FRAME_SIZE
	.align		4
.L_24:
        /*0024*/ 	.byte	0x04, 0x11
        /*0026*/ 	.short	(.L_26 - .L_25)
	.align		4
.L_25:
        /*0028*/ 	.word	index@($__internal_0_$__cuda_sm10x_tcgen05_guardrail_trap_col_being_dealloced_not_returned_by_alloc)
        /*002c*/ 	.word	0x00000000


	//----- nvinfo : EIATTR_FRAME_SIZE
	.align		4
.L_26:
        /*0030*/ 	.byte	0x04, 0x11
        /*0032*/ 	.short	(.L_28 - .L_27)
	.align		4
.L_27:
        /*0034*/ 	.word	index@(_ZN7cutlass13device_kernelINS_4gemm6kernel13GemmUniversalIN4cute5tupleIJiiiiEEENS1_10collective13CollectiveMmaINS1_35MainloopSm100TmaUmmaWarpSpecializedILi4ELi2ELi4ENS5_IJNS4_1CILi2EEESB_NSA_ILi1EEEEEEEENS5_IJNSA_ILi128EEENSA_ILi256EEENSA_ILi32EEEEEEaNS5_IJlSC_lEEEaSJ_NS4_8TiledMMAINS4_8MMA_AtomIJNS4_21SM100_MMA_S8_2x1SM_SSIaaiLi128ELi256ELNS4_4UMMA5MajorE0ELSO_0ELNSN_8SaturateE0EEEEEENS4_6LayoutINS5_IJSC_SC_SC_EEENS5_IJNSA_ILi0EEESU_SU_EEEEENS5_IJNS4_10UnderscoreESX_SX_EEEEENS4_28SM100_TMA_2SM_LOAD_MULTICASTENS4_14ComposedLayoutINS4_7SwizzleILi1ELi4ELi3EEENS4_18smem_ptr_flag_bitsILi8EEENSS_INS5_IJNSA_ILi8EEESH_EEENS5_IJSH_SC_EEEEEEEvNS4_8identityENS4_18SM100_TMA_2SM_LOADES1A_vS1B_EENS_8epilogue10collective18CollectiveEpilogueINS1E_23Sm100TmaWarpSpecializedILi4ELi2ELi32ELb0ELb0EEEJNS5_IJNSA_ILi64EEESG_SH_EEENS5_IJNSS_IS1J_SC_EENSS_INS5_IJSH_SB_EEENS5_IJSC_SF_EEEEEEEEaSJ_aSJ_NS1E_6fusion15FusionCallbacksIS1I_NS1Q_17LinearCombinationIaiaiLNS_15FloatRoundStyleE2EEES1K_S1P_JEEENS4_5SM1004TMEM4LOAD26SM100_TMEM_LOAD_32dp32b32xENS4_13SM90_TMA_LOADES1A_NS4_39AutoVectorizingCopyWithAssumedAlignmentILi128EEENS4_14SM90_TMA_STOREES1A_S22_S22_EEEvvEEEEvNT_6ParamsE)
        /*0038*/ 	.word	0x00000000


	//----- nvinfo : EIATTR_MIN_STACK_SIZE
	.align		4
.L_28:
        /*003c*/ 	.byte	0x04, 0x12
        /*003e*/ 	.short	(.L_30 - .L_29)
	.align		4
.L_29:
        /*0040*/ 	.word	index@(_ZN7cutlass13device_kernelINS_4gemm6kernel13GemmUniversalIN4cute5tupleIJiiiiEEENS1_10collective13CollectiveMmaINS1_35MainloopSm100TmaUmmaWarpSpecializedILi4ELi2ELi4ENS5_IJNS4_1CILi2EEESB_NSA_ILi1EEEEEEEENS5_IJNSA_ILi128EEENSA_ILi256EEENSA_ILi32EEEEEEaNS5_IJlSC_lEEEaSJ_NS4_8TiledMMAINS4_8MMA_AtomIJNS4_21SM100_MMA_S8_2x1SM_SSIaaiLi128ELi256ELNS4_4UMMA5MajorE0ELSO_0ELNSN_8SaturateE0EEEEEENS4_6LayoutINS5_IJSC_SC_SC_EEENS5_IJNSA_ILi0EEESU_SU_EEEEENS5_IJNS4_10UnderscoreESX_SX_EEEEENS4_28SM100_TMA_2SM_LOAD_MULTICASTENS4_14ComposedLayoutINS4_7SwizzleILi1ELi4ELi3EEENS4_18smem_ptr_flag_bitsILi8EEENSS_INS5_IJNSA_ILi8EEESH_EEENS5_IJSH_SC_EEEEEEEvNS4_8identityENS4_18SM100_TMA_2SM_LOADES1A_vS1B_EENS_8epilogue10collective18CollectiveEpilogueINS1E_23Sm100TmaWarpSpecializedILi4ELi2ELi32ELb0ELb0EEEJNS5_IJNSA_ILi64EEESG_SH_EEENS5_IJNSS_IS1J_SC_EENSS_INS5_IJSH_SB_EEENS5_IJSC_SF_EEEEEEEEaSJ_aSJ_NS1E_6fusion15FusionCallbacksIS1I_NS1Q_17LinearCombinationIaiaiLNS_15FloatRoundStyleE2EEES1K_S1P_JEEENS4_5SM1004TMEM4LOAD26SM100_TMEM_LOAD_32dp32b32xENS4_13SM90_TMA_LOADES1A_NS4_39AutoVectorizingCopyWithAssumedAlignmentILi128EEENS4_14SM90_TMA_STOREES1A_S22_S22_EEEvvEEEEvNT_6ParamsE)
        /*0044*/ 	.word	0x00000000
.L_30:


//--------------------- .nv.compat                --------------------------
	.section	.nv.compat,"",@"SHT_CUDA_COMPAT_INFO"
	.align	4
        /*0000*/ 	.byte	0x02, 0x09, 0x01, 0x00, 0x02, 0x02, 0x03, 0x00, 0x02, 0x05, 0x06, 0x00, 0x03, 0x07, 0x01, 0x01
        /*0010*/ 	.byte	0x02, 0x03, 0x01, 0x00, 0x02, 0x06, 0x01, 0x00, 0x04, 0x0b, 0x08, 0x00, 0x01, 0x00, 0x00, 0x00
        /*0020*/ 	.byte	0x00, 0x00, 0x00, 0x00


//--------------------- .nv.info._ZN7cutlass13device_kernelINS_4gemm6kernel13GemmUniversalIN4cute5tupleIJiiiiEEENS1_10collective13CollectiveMmaINS1_35MainloopSm100TmaUmmaWarpSpecializedILi4ELi2ELi4ENS5_IJNS4_1CILi2EEESB_NSA_ILi1EEEEEEEENS5_IJNSA_ILi128EEENSA_ILi256EEENSA_ILi32EEEEEEaNS5_IJlSC_lEEEaSJ_NS4_8TiledMMAINS4_8MMA_AtomIJNS4_21SM100_MMA_S8_2x1SM_SSIaaiLi128ELi256ELNS4_4UMMA5MajorE0ELSO_0ELNSN_8SaturateE0EEEEEENS4_6LayoutINS5_IJSC_SC_SC_EEENS5_IJNSA_ILi0EEESU_SU_EEEEENS5_IJNS4_10UnderscoreESX_SX_EEEEENS4_28SM100_TMA_2SM_LOAD_MULTICASTENS4_14ComposedLayoutINS4_7SwizzleILi1ELi4ELi3EEENS4_18smem_ptr_flag_bitsILi8EEENSS_INS5_IJNSA_ILi8EEESH_EEENS5_IJSH_SC_EEEEEEEvNS4_8identityENS4_18SM100_TMA_2SM_LOADES1A_vS1B_EENS_8epilogue10collective18CollectiveEpilogueINS1E_23Sm100TmaWarpSpecializedILi4ELi2ELi32ELb0ELb0EEEJNS5_IJNSA_ILi64EEESG_SH_EEENS5_IJNSS_IS1J_SC_EENSS_INS5_IJSH_SB_EEENS5_IJSC_SF_EEEEEEEEaSJ_aSJ_NS1E_6fusion15FusionCallbacksIS1I_NS1Q_17LinearCombinationIaiaiLNS_15FloatRoundStyleE2EEES1K_S1P_JEEENS4_5SM1004TMEM4LOAD26SM100_TMEM_LOAD_32dp32b32xENS4_13SM90_TMA_LOADES1A_NS4_39AutoVectorizingCopyWithAssumedAlignmentILi128EEENS4_14SM90_TMA_STOREES1A_S22_S22_EEEvvEEEEvNT_6ParamsE --------------------------
	.section	.nv.info._ZN7cutlass13device_kernelINS_4gemm6kernel13GemmUniversalIN4cute5tupleIJiiiiEEENS1_10collective13CollectiveMmaINS1_35MainloopSm100TmaUmmaWarpSpecializedILi4ELi2ELi4ENS5_IJNS4_1CILi2EEESB_NSA_ILi1EEEEEEEENS5_IJNSA_ILi128EEENSA_ILi256EEENSA_ILi32EEEEEEaNS5_IJlSC_lEEEaSJ_NS4_8TiledMMAINS4_8MMA_AtomIJNS4_21SM100_MMA_S8_2x1SM_SSIaaiLi128ELi256ELNS4_4UMMA5MajorE0ELSO_0ELNSN_8SaturateE0EEEEEENS4_6LayoutINS5_IJSC_SC_SC_EEENS5_IJNSA_ILi0EEESU_SU_EEEEENS5_IJNS4_10UnderscoreESX_SX_EEEEENS4_28SM100_TMA_2SM_LOAD_MULTICASTENS4_14ComposedLayoutINS4_7SwizzleILi1ELi4ELi3EEENS4_18smem_ptr_flag_bitsILi8EEENSS_INS5_IJNSA_ILi8EEESH_EEENS5_IJSH_SC_EEEEEEEvNS4_8identityENS4_18SM100_TMA_2SM_LOADES1A_vS1B_EENS_8epilogue10collective18CollectiveEpilogueINS1E_23Sm100TmaWarpSpecializedILi4ELi2ELi32ELb0ELb0EEEJNS5_IJNSA_ILi64EEESG_SH_EEENS5_IJNSS_IS1J_SC_EENSS_INS5_IJSH_SB_EEENS5_IJSC_SF_EEEEEEEEaSJ_aSJ_NS1E_6fusion15FusionCallbacksIS1I_NS1Q_17LinearCombinationIaiaiLNS_15FloatRoundStyleE2EEES1K_S1P_JEEENS4_5SM1004TMEM4LOAD26SM100_TMEM_LOAD_32dp32b32xENS4_13SM90_TMA_LOADES1A_NS4_39AutoVectorizingCopyWithAssumedAlignmentILi128EEENS4_14SM90_TMA_STOREES1A_S22_S22_EEEvvEEEEvNT_6ParamsE,"",@"SHT_CUDA_INFO"
	.sectionflags	@""
	.align	4


	//----- nvinfo : EIATTR_CUDA_API_VERSION
	.align		4
        /*0000*/ 	.byte	0x04, 0x37
        /*0002*/ 	.short	(.L_32 - .L_31)
.L_31:
        /*0004*/ 	.word	0x00000082


	//----- nvinfo : EIATTR_KPARAM_INFO
	.align		4
.L_32:
        /*0008*/ 	.byte	0x04, 0x17
        /*000a*/ 	.short	(.L_34 - .L_33)
.L_33:
        /*000c*/ 	.word	0x00000000
        /*0010*/ 	.short	0x0000
        /*0012*/ 	.short	0x0000
        /*0014*/ 	.byte	0x00, 0xf0, 0x01, 0x20


	//----- nvinfo : EIATTR_AT_ENTRY_FRAGMENTS
	.align		4
.L_34:
        /*0018*/ 	.byte	0x04, 0x4f
        /*001a*/ 	.short	(.L_36 - .L_35)


	//   ....[0]....
.L_35:
        /*001c*/ 	.word	0x00000007


	//----- nvinfo : EIATTR_RESERVED_SMEM_USED
	.align		4
.L_36:
        /*0020*/ 	.byte	0x01, 0x41
	.zero		2


	//----- nvinfo : EIATTR_SPARSE_MMA_MASK
	.align		4
        /*0024*/ 	.byte	0x03, 0x50
        /*0026*/ 	.short	0x0000


	//----- nvinfo : EIATTR_TCGEN05_2CTA_USED
	.align		4
        /*0028*/ 	.byte	0x01, 0x52
	.zero		2


	//----- nvinfo : EIATTR_MAXREG_COUNT
	.align		4
        /*002c*/ 	.byte	0x03, 0x1b
        /*002e*/ 	.short	0x00ff


	//----- nvinfo : EIATTR_NUM_BARRIERS
	.align		4
        /*0030*/ 	.byte	0x02, 0x4c
        /*0032*/ 	.byte	0x07
	.zero		1


	//----- nvinfo : EIATTR_EXTERNS
	.align		4
        /*0034*/ 	.byte	0x04, 0x0f
        /*0036*/ 	.short	(.L_38 - .L_37)


	//   ....[0]....
	.align		4
.L_37:
        /*0038*/ 	.word	index@(__assertfail)


	//----- nvinfo : EIATTR_MERCURY_ISA_VERSION
	.align		4
.L_38:
        /*003c*/ 	.byte	0x03, 0x5f
        /*003e*/ 	.short	0x0101


	//----- nvinfo : EIATTR_INT_WARP_WIDE_INSTR_OFFSETS
	.align		4
        /*0040*/ 	.byte	0x04, 0x31
        /*0042*/ 	.short	(.L_40 - .L_39)


	//   ....[0]....
.L_39:
        /*0044*/ 	.word	0x00000d70


	//   ....[1]....
        /*0048*/ 	.word	0x00000e10


	//   ....[2]....
        /*004c*/ 	.word	0x00004190


	//   ....[3]....
        /*0050*/ 	.word	0x000041c0


	//   ....[4]....
        /*0054*/ 	.word	0x000041e0


	//   ....[5]....
        /*0058*/ 	.word	0x00004d20


	//   ....[6]....
        /*005c*/ 	.word	0x00004dc0


	//   ....[7]....
        /*0060*/ 	.word	0x00004e80


	//   ....[8]....
        /*0064*/ 	.word	0x00004ef0


	//   ....[9]....
        /*0068*/ 	.word	0x00004fb0


	//   ....[10]....
        /*006c*/ 	.word	0x00005050


	//   ....[11]....
        /*0070*/ 	.word	0x000050c0


	//   ....[12]....
        /*0074*/ 	.word	0x00005180


	//   ....[13]....
        /*0078*/ 	.word	0x00005220


	//   ....[14]....
        /*007c*/ 	.word	0x000052c0


	//   ....[15]....
        /*0080*/ 	.word	0x000053b0


	//   ....[16]....
        /*0084*/ 	.word	0x00005480


	//----- nvinfo : EIATTR_COOP_GROUP_MASK_REGIDS
	.align		4
.L_40:
        /*0088*/ 	.byte	0x04, 0x29
        /*008a*/ 	.short	(.L_42 - .L_41)


	//   ....[0]....
.L_41:
        /*008c*/ 	.word	0xffffffff


	//   ....[1]....
        /*0090*/ 	.word	0xffffffff


	//   ....[2]....
        /*0094*/ 	.word	0xffffffff


	//   ....[3]....
        /*0098*/ 	.word	0xffffffff


	//   ....[4]....
        /*009c*/ 	.word	0xffffffff


	//   ....[5]....
        /*00a0*/ 	.word	0xffffffff


	//   ....[6]....
        /*00a4*/ 	.word	0xffffffff


	//   ....[7]....
        /*00a8*/ 	.word	0xffffffff


	//   ....[8]....
        /*00ac*/ 	.word	0xffffffff


	//   ....[9]....
        /*00b0*/ 	.word	0xffffffff


	//   ....[10]....
        /*00b4*/ 	.word	0xffffffff


	//   ....[11]....
        /*00b8*/ 	.word	0xffffffff


	//   ....[12]....
        /*00bc*/ 	.word	0xffffffff


	//   ....[13]....
        /*00c0*/ 	.word	0xffffffff


	//----- nvinfo : EIATTR_COOP_GROUP_INSTR_OFFSETS
	.align		4
.L_42:
        /*00c4*/ 	.byte	0x04, 0x28
        /*00c6*/ 	.short	(.L_44 - .L_43)


	//   ....[0]....
.L_43:
        /*00c8*/ 	.word	0x000000b0


	//   ....[1]....
        /*00cc*/ 	.word	0x00000520


	//   ....[2]....
        /*00d0*/ 	.word	0x000006e0


	//   ....[3]....
        /*00d4*/ 	.word	0x00000870


	//   ....[4]....
        /*00d8*/ 	.word	0x00000960


	//   ....[5]....
        /*00dc*/ 	.word	0x00000ac0


	//   ....[6]....
        /*00e0*/ 	.word	0x00000c50


	//   ....[7]....
        /*00e4*/ 	.word	0x00000e90


	//   ....[8]....
        /*00e8*/ 	.word	0x00002210


	//   ....[9]....
        /*00ec*/ 	.word	0x000030c0


	//   ....[10]....
        /*00f0*/ 	.word	0x00003590


	//   ....[11]....
        /*00f4*/ 	.word	0x000035c0


	//   ....[12]....
        /*00f8*/ 	.word	0x00004090


	//   ....[13]....
        /*00fc*/ 	.word	0x000042a0


	//----- nvinfo : EIATTR_VRC_CTA_INIT_COUNT
	.align		4
.L_44:
        /*0100*/ 	.byte	0x02, 0x4a
        /*0102*/ 	.byte	0x80
	.zero		1


	//----- nvinfo : EIATTR_SYSCALL_OFFSETS
	.align		4
        /*0104*/ 	.byte	0x04, 0x46
        /*0106*/ 	.short	(.L_46 - .L_45)


	//   ....[0]....
.L_45:
        /*0108*/ 	.word	0x00005fd0


	//   ....[1]....
        /*010c*/ 	.word	0x00006110


	//   ....[2]....
        /*0110*/ 	.word	0x00006920


	//   ....[3]....
        /*0114*/ 	.word	0x00007720


	//   ....[4]....
        /*0118*/ 	.word	0x000084c0


	//   ....[5]....
        /*011c*/ 	.word	0x00009270


	//----- nvinfo : EIATTR_MBARRIER_INSTR_OFFSETS
	.align		4
.L_46:
        /*0120*/ 	.byte	0x04, 0x39
        /*0122*/ 	.short	(.L_48 - .L_47)


	//   ....[0]....
.L_47:
        /*0124*/ 	.word	0x00000650
        /*0128*/ 	.word	0x000000ff
        /*012c*/ 	.word	0x00000000
        /*0130*/ 	.short	0x0100
        /*0132*/ 	.byte	0x04
	.zero		1


	//   ....[1]....
        /*0134*/ 	.word	0x00000660
        /*0138*/ 	.word	0x000000ff
        /*013c*/ 	.word	0x00000020
        /*0140*/ 	.short	0x0100
        /*0142*/ 	.byte	0x04
	.zero		1


	//   ....[2]....
        /*0144*/ 	.word	0x00000670
        /*0148*/ 	.word	0x000000ff
        /*014c*/ 	.word	0x00000008
        /*0150*/ 	.short	0x0100
        /*0152*/ 	.byte	0x04
	.zero		1


	//   ....[3]....
        /*0154*/ 	.word	0x00000680
        /*0158*/ 	.word	0x000000ff
        /*015c*/ 	.word	0x00000028
        /*0160*/ 	.short	0x0100
        /*0162*/ 	.byte	0x04
	.zero		1


	//   ....[4]....
        /*0164*/ 	.word	0x00000690
        /*0168*/ 	.word	0x000000ff
        /*016c*/ 	.word	0x00000010
        /*0170*/ 	.short	0x0100
        /*0172*/ 	.byte	0x04
	.zero		1


	//   ....[5]....
        /*0174*/ 	.word	0x000006a0
        /*0178*/ 	.word	0x000000ff
        /*017c*/ 	.word	0x00000030
        /*0180*/ 	.short	0x0100
        /*0182*/ 	.byte	0x04
	.zero		1


	//   ....[6]....
        /*0184*/ 	.word	0x000006b0
        /*0188*/ 	.word	0x000000ff
        /*018c*/ 	.word	0x00000018
        /*0190*/ 	.short	0x0100
        /*0192*/ 	.byte	0x04
	.zero		1


	//   ....[7]....
        /*0194*/ 	.word	0x000006c0
        /*0198*/ 	.word	0x000000ff
        /*019c*/ 	.word	0x00000038
        /*01a0*/ 	.short	0x0100
        /*01a2*/ 	.byte	0x04
	.zero		1


	//   ....[8]....
        /*01a4*/ 	.word	0x000007e0
        /*01a8*/ 	.word	0x000000ff
        /*01ac*/ 	.word	0x00000040
        /*01b0*/ 	.short	0x0100
        /*01b2*/ 	.byte	0x04
	.zero		1


	//   ....[9]....
        /*01b4*/ 	.word	0x000007f0
        /*01b8*/ 	.word	0x000000ff
        /*01bc*/ 	.word	0x00000060
        /*01c0*/ 	.short	0x0100
        /*01c2*/ 	.byte	0x04
	.zero		1


	//   ....[10]....
        /*01c4*/ 	.word	0x00000800
        /*01c8*/ 	.word	0x000000ff
        /*01cc*/ 	.word	0x00000048
        /*01d0*/ 	.short	0x0100
        /*01d2*/ 	.byte	0x04
	.zero		1


	//   ....[11]....
        /*01d4*/ 	.word	0x00000810
        /*01d8*/ 	.word	0x000000ff
        /*01dc*/ 	.word	0x00000068
        /*01e0*/ 	.short	0x0100
        /*01e2*/ 	.byte	0x04
	.zero		1


	//   ....[12]....
        /*01e4*/ 	.word	0x00000820
        /*01e8*/ 	.word	0x000000ff
        /*01ec*/ 	.word	0x00000050
        /*01f0*/ 	.short	0x0100
        /*01f2*/ 	.byte	0x04
	.zero		1


	//   ....[13]....
        /*01f4*/ 	.word	0x00000830
        /*01f8*/ 	.word	0x000000ff
        /*01fc*/ 	.word	0x00000070
        /*0200*/ 	.short	0x0100
        /*0202*/ 	.byte	0x04
	.zero		1


	//   ....[14]....
        /*0204*/ 	.word	0x00000840
        /*0208*/ 	.word	0x000000ff
        /*020c*/ 	.word	0x00000058
        /*0210*/ 	.short	0x0100
        /*0212*/ 	.byte	0x04
	.zero		1


	//   ....[15]....
        /*0214*/ 	.word	0x00000850
        /*0218*/ 	.word	0x000000ff
        /*021c*/ 	.word	0x00000078
        /*0220*/ 	.short	0x0100
        /*0222*/ 	.byte	0x04
	.zero		1


	//   ....[16]....
        /*0224*/ 	.word	0x00000930
        /*0228*/ 	.word	0x000000ff
        /*022c*/ 	.word	0x00000080
        /*0230*/ 	.short	0x0100
        /*0232*/ 	.byte	0x06
	.zero		1


	//   ....[17]....
        /*0234*/ 	.word	0x00000940
        /*0238*/ 	.word	0x000000ff
        /*023c*/ 	.word	0x00000088
        /*0240*/ 	.short	0x0100
        /*0242*/ 	.byte	0x06
	.zero		1


	//   ....[18]....
        /*0244*/ 	.word	0x00000a70
        /*0248*/ 	.word	0x000000ff
        /*024c*/ 	.word	0x00000090
        /*0250*/ 	.short	0x0100
        /*0252*/ 	.byte	0x06
	.zero		1


	//   ....[19]....
        /*0254*/ 	.word	0x00000a80
        /*0258*/ 	.word	0x000000ff
        /*025c*/ 	.word	0x000000a0
        /*0260*/ 	.short	0x0100
        /*0262*/ 	.byte	0x06
	.zero		1


	//   ....[20]....
        /*0264*/ 	.word	0x00000a90
        /*0268*/ 	.word	0x000000ff
        /*026c*/ 	.word	0x00000098
        /*0270*/ 	.short	0x0100
        /*0272*/ 	.byte	0x06
	.zero		1


	//   ....[21]....
        /*0274*/ 	.word	0x00000aa0
        /*0278*/ 	.word	0x000000ff
        /*027c*/ 	.word	0x000000a8
        /*0280*/ 	.short	0x0100
        /*0282*/ 	.byte	0x06
	.zero		1


	//   ....[22]....
        /*0284*/ 	.word	0x00000bc0
        /*0288*/ 	.word	0x000000ff
        /*028c*/ 	.word	0x000000b0
        /*0290*/ 	.short	0x0100
        /*0292*/ 	.byte	0x04
	.zero		1


	//   ....[23]....
        /*0294*/ 	.word	0x00000bd0
        /*0298*/ 	.word	0x000000ff
        /*029c*/ 	.word	0x000000d0
        /*02a0*/ 	.short	0x0100
        /*02a2*/ 	.byte	0x04
	.zero		1


	//   ....[24]....
        /*02a4*/ 	.word	0x00000be0
        /*02a8*/ 	.word	0x000000ff
        /*02ac*/ 	.word	0x000000b8
        /*02b0*/ 	.short	0x0100
        /*02b2*/ 	.byte	0x04
	.zero		1


	//   ....[25]....
        /*02b4*/ 	.word	0x00000bf0
        /*02b8*/ 	.word	0x000000ff
        /*02bc*/ 	.word	0x000000d8
        /*02c0*/ 	.short	0x0100
        /*02c2*/ 	.byte	0x04
	.zero		1


	//   ....[26]....
        /*02c4*/ 	.word	0x00000c00
        /*02c8*/ 	.word	0x000000ff
        /*02cc*/ 	.word	0x000000c0
        /*02d0*/ 	.short	0x0100
        /*02d2*/ 	.byte	0x04
	.zero		1


	//   ....[27]....
        /*02d4*/ 	.word	0x00000c10
        /*02d8*/ 	.word	0x000000ff
        /*02dc*/ 	.word	0x000000e0
        /*02e0*/ 	.short	0x0100
        /*02e2*/ 	.byte	0x04
	.zero		1


	//   ....[28]....
        /*02e4*/ 	.word	0x00000c20
        /*02e8*/ 	.word	0x000000ff
        /*02ec*/ 	.word	0x000000c8
        /*02f0*/ 	.short	0x0100
        /*02f2*/ 	.byte	0x04
	.zero		1


	//   ....[29]....
        /*02f4*/ 	.word	0x00000c30
        /*02f8*/ 	.word	0x000000ff
        /*02fc*/ 	.word	0x000000e8
        /*0300*/ 	.short	0x0100
        /*0302*/ 	.byte	0x04
	.zero		1


	//   ....[30]....
        /*0304*/ 	.word	0x00000d20
        /*0308*/ 	.word	0x000000ff
        /*030c*/ 	.word	0x000000f0
        /*0310*/ 	.short	0x0100
        /*0312*/ 	.byte	0x04
	.zero		1


	//   ....[31]....
        /*0314*/ 	.word	0x00000d30
        /*0318*/ 	.word	0x000000ff
        /*031c*/ 	.word	0x00000100
        /*0320*/ 	.short	0x0100
        /*0322*/ 	.byte	0x04
	.zero		1


	//   ....[32]....
        /*0324*/ 	.word	0x00000d40
        /*0328*/ 	.word	0x000000ff
        /*032c*/ 	.word	0x000000f8
        /*0330*/ 	.short	0x0100
        /*0332*/ 	.byte	0x04
	.zero		1


	//   ....[33]....
        /*0334*/ 	.word	0x00000d50
        /*0338*/ 	.word	0x000000ff
        /*033c*/ 	.word	0x00000108
        /*0340*/ 	.short	0x0100
        /*0342*/ 	.byte	0x04
	.zero		1


	//   ....[34]....
        /*0344*/ 	.word	0x00000e50
        /*0348*/ 	.word	0x000000ff
        /*034c*/ 	.word	0x00000110
        /*0350*/ 	.short	0x0100
        /*0352*/ 	.byte	0x06
	.zero		1


	//   ....[35]....
        /*0354*/ 	.word	0x00001a30
        /*0358*/ 	.word	0x00000000
        /*035c*/ 	.word	0x00000100
        /*0360*/ 	.short	0x010a
        /*0362*/ 	.byte	0xff
	.zero		1


	//   ....[36]....
        /*0364*/ 	.word	0x00001a60
        /*0368*/ 	.word	0x00000000
        /*036c*/ 	.word	0x000000f0
        /*0370*/ 	.short	0x0101
        /*0372*/ 	.byte	0xff
	.zero		1


	//   ....[37]....
        /*0374*/ 	.word	0x00001b20
        /*0378*/ 	.word	0x000000ff
        /*037c*/ 	.word	0x00000020
        /*0380*/ 	.short	0x010a
        /*0382*/ 	.byte	0x04
	.zero		1


	//   ....[38]....
        /*0384*/ 	.word	0x00001bf0
        /*0388*/ 	.word	0x000000ff
        /*038c*/ 	.word	0x00000020
        /*0390*/ 	.short	0x010a
        /*0392*/ 	.byte	0x21
	.zero		1


	//   ....[39]....
        /*0394*/ 	.word	0x00001db0
        /*0398*/ 	.word	0x000000ff
        /*039c*/ 	.word	0x00000020
        /*03a0*/ 	.short	0x010a
        /*03a2*/ 	.byte	0x07
	.zero		1


	//   ....[40]....
        /*03a4*/ 	.word	0x00001eb0
        /*03a8*/ 	.word	0x000000ff
        /*03ac*/ 	.word	0x00000088
        /*03b0*/ 	.short	0x0101
        /*03b2*/ 	.byte	0x06
	.zero		1


	//   ....[41]....
        /*03b4*/ 	.word	0x00001ed0
        /*03b8*/ 	.word	0x000000ff
        /*03bc*/ 	.word	0x00000020
        /*03c0*/ 	.short	0x010a
        /*03c2*/ 	.byte	0x04
	.zero		1


	//   ....[42]....
        /*03c4*/ 	.word	0x00001f50
        /*03c8*/ 	.word	0x000000ff
        /*03cc*/ 	.word	0x00000020
        /*03d0*/ 	.short	0x010a
        /*03d2*/ 	.byte	0x11
	.zero		1


	//   ....[43]....
        /*03d4*/ 	.word	0x000020e0
        /*03d8*/ 	.word	0x000000ff
        /*03dc*/ 	.word	0x00000020
        /*03e0*/ 	.short	0x010a
        /*03e2*/ 	.byte	0x08
	.zero		1


	//   ....[44]....
        /*03e4*/ 	.word	0x00002240
        /*03e8*/ 	.word	0x00000003
        /*03ec*/ 	.word	0x00000090
        /*03f0*/ 	.short	0x010a
        /*03f2*/ 	.byte	0xff
	.zero		1


	//   ....[45]....
        /*03f4*/ 	.word	0x00002390
        /*03f8*/ 	.word	0x00000000
        /*03fc*/ 	.word	0x00000000
        /*0400*/ 	.short	0x0101
        /*0402*/ 	.byte	0xff
	.zero		1


	//   ....[46]....
        /*0404*/ 	.word	0x00002940
        /*0408*/ 	.word	0x000000ff
        /*040c*/ 	.word	0x00000000
        /*0410*/ 	.short	0x010a
        /*0412*/ 	.byte	0x04
	.zero		1


	//   ....[47]....
        /*0414*/ 	.word	0x000029d0
        /*0418*/ 	.word	0x000000ff
        /*041c*/ 	.word	0x00000000
        /*0420*/ 	.short	0x010a
        /*0422*/ 	.byte	0x05
	.zero		1


	//   ....[48]....
        /*0424*/ 	.word	0x00002a60
        /*0428*/ 	.word	0x000000ff
        /*042c*/ 	.word	0x00000000
        /*0430*/ 	.short	0x010a
        /*0432*/ 	.byte	0x05
	.zero		1


	//   ....[49]....
        /*0434*/ 	.word	0x00002b00
        /*0438*/ 	.word	0x00000000
        /*043c*/ 	.word	0x00000000
        /*0440*/ 	.short	0x010a
        /*0442*/ 	.byte	0xff
	.zero		1


	//   ....[50]....
        /*0444*/ 	.word	0x00002c20
        /*0448*/ 	.word	0x00000002
        /*044c*/ 	.word	0x000000f0
        /*0450*/ 	.short	0x010a
        /*0452*/ 	.byte	0xff
	.zero		1


	//   ....[51]....
        /*0454*/ 	.word	0x00002c90
        /*0458*/ 	.word	0x00000002
        /*045c*/ 	.word	0x00000000
        /*0460*/ 	.short	0x0101
        /*0462*/ 	.byte	0xff
	.zero		1


	//   ....[52]....
        /*0464*/ 	.word	0x00002cb0
        /*0468*/ 	.word	0x000000ff
        /*046c*/ 	.word	0x000000a0
        /*0470*/ 	.short	0x010a
        /*0472*/ 	.byte	0x04
	.zero		1


	//   ....[53]....
        /*0474*/ 	.word	0x00002dd0
        /*0478*/ 	.word	0x00000002
        /*047c*/ 	.word	0x00000090
        /*0480*/ 	.short	0x010a
        /*0482*/ 	.byte	0xff
	.zero		1


	//   ....[54]....
        /*0484*/ 	.word	0x00002ed0
        /*0488*/ 	.word	0x00000002
        /*048c*/ 	.word	0x00000000
        /*0490*/ 	.short	0x0101
        /*0492*/ 	.byte	0xff
	.zero		1


	//   ....[55]....
        /*0494*/ 	.word	0x00002f60
        /*0498*/ 	.word	0x000000ff
        /*049c*/ 	.word	0x000000a0
        /*04a0*/ 	.short	0x0106
        /*04a2*/ 	.byte	0x04
	.zero		1


	//   ....[56]....
        /*04a4*/ 	.word	0x00002f80
        /*04a8*/ 	.word	0x000000ff
        /*04ac*/ 	.word	0x000000a0
        /*04b0*/ 	.short	0x010a
        /*04b2*/ 	.byte	0x04
	.zero		1


	//   ....[57]....
        /*04b4*/ 	.word	0x00003010
        /*04b8*/ 	.word	0x000000ff
        /*04bc*/ 	.word	0x000000a0
        /*04c0*/ 	.short	0x0106
        /*04c2*/ 	.byte	0x07
	.zero		1


	//   ....[58]....
        /*04c4*/ 	.word	0x00003050
        /*04c8*/ 	.word	0x00000000
        /*04cc*/ 	.word	0x000000a0
        /*04d0*/ 	.short	0x010a
        /*04d2*/ 	.byte	0xff
	.zero		1


	//   ....[59]....
        /*04d4*/ 	.word	0x00003290
        /*04d8*/ 	.word	0x000000ff
        /*04dc*/ 	.word	0x00000008
        /*04e0*/ 	.short	0x010a
        /*04e2*/ 	.byte	0x05
	.zero		1


	//   ....[60]....
        /*04e4*/ 	.word	0x000032b0
        /*04e8*/ 	.word	0x000000ff
        /*04ec*/ 	.word	0x00000008
        /*04f0*/ 	.short	0x010a
        /*04f2*/ 	.byte	0x05
	.zero		1


	//   ....[61]....
        /*04f4*/ 	.word	0x00003440
        /*04f8*/ 	.word	0x000000ff
        /*04fc*/ 	.word	0x00000008
        /*0500*/ 	.short	0x010a
        /*0502*/ 	.byte	0x05
	.zero		1


	//   ....[62]....
        /*0504*/ 	.word	0x00003460
        /*0508*/ 	.word	0x000000ff
        /*050c*/ 	.word	0x00000008
        /*0510*/ 	.short	0x010a
        /*0512*/ 	.byte	0x05
	.zero		1


	//   ....[63]....
        /*0514*/ 	.word	0x00003520
        /*0518*/ 	.word	0x000000ff
        /*051c*/ 	.word	0x00000000
        /*0520*/ 	.short	0x0101
        /*0522*/ 	.byte	0x04
	.zero		1


	//   ....[64]....
        /*0524*/ 	.word	0x00003800
        /*0528*/ 	.word	0x00000000
        /*052c*/ 	.word	0x00000090
        /*0530*/ 	.short	0x010a
        /*0532*/ 	.byte	0xff
	.zero		1


	//   ....[65]....
        /*0534*/ 	.word	0x000038c0
        /*0538*/ 	.word	0x00000000
        /*053c*/ 	.word	0x00000000
        /*0540*/ 	.short	0x0101
        /*0542*/ 	.byte	0xff
	.zero		1


	//   ....[66]....
        /*0544*/ 	.word	0x00003970
        /*0548*/ 	.word	0x000000ff
        /*054c*/ 	.word	0x00000000
        /*0550*/ 	.short	0x010a
        /*0552*/ 	.byte	0x04
	.zero		1


	//   ....[67]....
        /*0554*/ 	.word	0x00003980
        /*0558*/ 	.word	0x000000ff
        /*055c*/ 	.word	0x000000d0
        /*0560*/ 	.short	0x010a
        /*0562*/ 	.byte	0x13
	.zero		1


	//   ....[68]....
        /*0564*/ 	.word	0x00003a40
        /*0568*/ 	.word	0x000000ff
        /*056c*/ 	.word	0x00000000
        /*0570*/ 	.short	0x010a
        /*0572*/ 	.byte	0x06
	.zero		1


	//   ....[69]....
        /*0574*/ 	.word	0x00003b60
        /*0578*/ 	.word	0x000000ff
        /*057c*/ 	.word	0x00000000
        /*0580*/ 	.short	0x010a
        /*0582*/ 	.byte	0x04
	.zero		1


	//   ....[70]....
        /*0584*/ 	.word	0x00003d80
        /*0588*/ 	.word	0x000000ff
        /*058c*/ 	.word	0x00000000
        /*0590*/ 	.short	0x010a
        /*0592*/ 	.byte	0x04
	.zero		1


	//   ....[71]....
        /*0594*/ 	.word	0x00003e10
        /*0598*/ 	.word	0x000000ff
        /*059c*/ 	.word	0x00000000
        /*05a0*/ 	.short	0x010a
        /*05a2*/ 	.byte	0x05
	.zero		1


	//   ....[72]....
        /*05a4*/ 	.word	0x00003ea0
        /*05a8*/ 	.word	0x000000ff
        /*05ac*/ 	.word	0x00000000
        /*05b0*/ 	.short	0x010a
        /*05b2*/ 	.byte	0x05
	.zero		1


	//   ....[73]....
        /*05b4*/ 	.word	0x00003f40
        /*05b8*/ 	.word	0x00000000
        /*05bc*/ 	.word	0x00000000
        /*05c0*/ 	.short	0x010a
        /*05c2*/ 	.byte	0xff
	.zero		1


	//   ....[74]....
        /*05c4*/ 	.word	0x00003f80
        /*05c8*/ 	.word	0x00000000
        /*05cc*/ 	.word	0x00000000
        /*05d0*/ 	.short	0x010a
        /*05d2*/ 	.byte	0xff
	.zero		1


	//   ....[75]....
        /*05d4*/ 	.word	0x00003ff0
        /*05d8*/ 	.word	0x000000ff
        /*05dc*/ 	.word	0x00000000
        /*05e0*/ 	.short	0x0101
        /*05e2*/ 	.byte	0x04
	.zero		1


	//   ....[76]....
        /*05e4*/ 	.word	0x00004030
        /*05e8*/ 	.word	0x000000ff
        /*05ec*/ 	.word	0x00000110
        /*05f0*/ 	.short	0x010a
        /*05f2*/ 	.byte	0x0d
	.zero		1


	//   ....[77]....
        /*05f4*/ 	.word	0x00004080
        /*05f8*/ 	.word	0x000000ff
        /*05fc*/ 	.word	0x00000000
        /*0600*/ 	.short	0x0101
        /*0602*/ 	.byte	0x04
	.zero		1


	//   ....[78]....
        /*0604*/ 	.word	0x00004520
        /*0608*/ 	.word	0x0000000c
        /*060c*/ 	.word	0x00000090
        /*0610*/ 	.short	0x010a
        /*0612*/ 	.byte	0xff
	.zero		1


	//   ....[79]....
        /*0614*/ 	.word	0x00004690
        /*0618*/ 	.word	0x00000000
        /*061c*/ 	.word	0x00000000
        /*0620*/ 	.short	0x0101
        /*0622*/ 	.byte	0xff
	.zero		1


	//   ....[80]....
        /*0624*/ 	.word	0x00004b20
        /*0628*/ 	.word	0x000000ff
        /*062c*/ 	.word	0x00000088
        /*0630*/ 	.short	0x010a
        /*0632*/ 	.byte	0x15
	.zero		1


	//   ....[81]....
        /*0634*/ 	.word	0x00004ca0
        /*0638*/ 	.word	0x000000ff
        /*063c*/ 	.word	0x00000060
        /*0640*/ 	.short	0x010a
        /*0642*/ 	.byte	0x15
	.zero		1


	//   ....[82]....
        /*0644*/ 	.word	0x00004ea0
        /*0648*/ 	.word	0x000000ff
        /*064c*/ 	.word	0x00000040
        /*0650*/ 	.short	0x010b
        /*0652*/ 	.byte	0x15
	.zero		1


	//   ....[83]....
        /*0654*/ 	.word	0x00004eb0
        /*0658*/ 	.word	0x000000ff
        /*065c*/ 	.word	0x00000000
        /*0660*/ 	.short	0x0101
        /*0662*/ 	.byte	0x06
	.zero		1


	//   ....[84]....
        /*0664*/ 	.word	0x00004ec0
        /*0668*/ 	.word	0x000000ff
        /*066c*/ 	.word	0x00000068
        /*0670*/ 	.short	0x010a
        /*0672*/ 	.byte	0x15
	.zero		1


	//   ....[85]....
        /*0674*/ 	.word	0x00005070
        /*0678*/ 	.word	0x000000ff
        /*067c*/ 	.word	0x00000048
        /*0680*/ 	.short	0x010b
        /*0682*/ 	.byte	0x15
	.zero		1


	//   ....[86]....
        /*0684*/ 	.word	0x00005080
        /*0688*/ 	.word	0x000000ff
        /*068c*/ 	.word	0x00000000
        /*0690*/ 	.short	0x0101
        /*0692*/ 	.byte	0x06
	.zero		1


	//   ....[87]....
        /*0694*/ 	.word	0x00005090
        /*0698*/ 	.word	0x000000ff
        /*069c*/ 	.word	0x00000070
        /*06a0*/ 	.short	0x010a
        /*06a2*/ 	.byte	0x15
	.zero		1


	//   ....[88]....
        /*06a4*/ 	.word	0x00005240
        /*06a8*/ 	.word	0x000000ff
        /*06ac*/ 	.word	0x00000050
        /*06b0*/ 	.short	0x010b
        /*06b2*/ 	.byte	0x15
	.zero		1


	//   ....[89]....
        /*06b4*/ 	.word	0x00005250
        /*06b8*/ 	.word	0x000000ff
        /*06bc*/ 	.word	0x00000000
        /*06c0*/ 	.short	0x0101
        /*06c2*/ 	.byte	0x06
	.zero		1


	//   ....[90]....
        /*06c4*/ 	.word	0x00005260
        /*06c8*/ 	.word	0x000000ff
        /*06cc*/ 	.word	0x00000078
        /*06d0*/ 	.short	0x010a
        /*06d2*/ 	.byte	0x15
	.zero		1


	//   ....[91]....
        /*06d4*/ 	.word	0x000054a0
        /*06d8*/ 	.word	0x000000ff
        /*06dc*/ 	.word	0x00000058
        /*06e0*/ 	.short	0x010b
        /*06e2*/ 	.byte	0x15
	.zero		1


	//   ....[92]....
        /*06e4*/ 	.word	0x000054b0
        /*06e8*/ 	.word	0x000000ff
        /*06ec*/ 	.word	0x00000000
        /*06f0*/ 	.short	0x0101
        /*06f2*/ 	.byte	0x26
	.zero		1


	//   ....[93]....
        /*06f4*/ 	.word	0x000054f0
        /*06f8*/ 	.word	0x000000ff
        /*06fc*/ 	.word	0x00000060
        /*0700*/ 	.short	0x010a
        /*0702*/ 	.byte	0x15
	.zero		1


	//   ....[94]....
        /*0704*/ 	.word	0x00005510
        /*0708*/ 	.word	0x000000ff
        /*070c*/ 	.word	0x00000068
        /*0710*/ 	.short	0x010a
        /*0712*/ 	.byte	0x15
	.zero		1


	//   ....[95]....
        /*0714*/ 	.word	0x00005530
        /*0718*/ 	.word	0x000000ff
        /*071c*/ 	.word	0x00000070
        /*0720*/ 	.short	0x010a
        /*0722*/ 	.byte	0x15
	.zero		1


	//   ....[96]....
        /*0724*/ 	.word	0x00005570
        /*0728*/ 	.word	0x00000000
        /*072c*/ 	.word	0x00000078
        /*0730*/ 	.short	0x010a
        /*0732*/ 	.byte	0xff
	.zero		1


	//   ....[97]....
        /*0734*/ 	.word	0x00005870
        /*0738*/ 	.word	0x00000003
        /*073c*/ 	.word	0x00000090
        /*0740*/ 	.short	0x010a
        /*0742*/ 	.byte	0xff
	.zero		1


	//   ....[98]....
        /*0744*/ 	.word	0x000059f0
        /*0748*/ 	.word	0x00000000
        /*074c*/ 	.word	0x00000000
        /*0750*/ 	.short	0x0101
        /*0752*/ 	.byte	0xff
	.zero		1


	//   ....[99]....
        /*0754*/ 	.word	0x000064e0
        /*0758*/ 	.word	0x00000003
        /*075c*/ 	.word	0x00000040
        /*0760*/ 	.short	0x010a
        /*0762*/ 	.byte	0xff
	.zero		1


	//   ....[100]....
        /*0764*/ 	.word	0x000064f0
        /*0768*/ 	.word	0x00000050
        /*076c*/ 	.word	0x000000b0
        /*0770*/ 	.short	0x010a
        /*0772*/ 	.byte	0xff
	.zero		1


	//   ....[101]....
        /*0774*/ 	.word	0x00006660
        /*0778*/ 	.word	0x00000003
        /*077c*/ 	.word	0x00000040
        /*0780*/ 	.short	0x010a
        /*0782*/ 	.byte	0xff
	.zero		1


	//   ....[102]....
        /*0784*/ 	.word	0x00006780
        /*0788*/ 	.word	0x00000000
        /*078c*/ 	.word	0x00000000
        /*0790*/ 	.short	0x0101
        /*0792*/ 	.byte	0xff
	.zero		1


	//   ....[103]....
        /*0794*/ 	.word	0x00006800
        /*0798*/ 	.word	0x00000050
        /*079c*/ 	.word	0x000000b0
        /*07a0*/ 	.short	0x010a
        /*07a2*/ 	.byte	0xff
	.zero		1


	//   ....[104]....
        /*07a4*/ 	.word	0x000073d0
        /*07a8*/ 	.word	0x00000000
        /*07ac*/ 	.word	0x00000040
        /*07b0*/ 	.short	0x010a
        /*07b2*/ 	.byte	0xff
	.zero		1


	//   ....[105]....
        /*07b4*/ 	.word	0x00007480
        /*07b8*/ 	.word	0x00000000
        /*07bc*/ 	.word	0x00000040
        /*07c0*/ 	.short	0x010a
        /*07c2*/ 	.byte	0xff
	.zero		1


	//   ....[106]....
        /*07c4*/ 	.word	0x000075a0
        /*07c8*/ 	.word	0x00000000
        /*07cc*/ 	.word	0x00000000
        /*07d0*/ 	.short	0x0101
        /*07d2*/ 	.byte	0xff
	.zero		1


	//   ....[107]....
        /*07d4*/ 	.word	0x00008160
        /*07d8*/ 	.word	0x00000000
        /*07dc*/ 	.word	0x00000040
        /*07e0*/ 	.short	0x010a
        /*07e2*/ 	.byte	0xff
	.zero		1


	//   ....[108]....
        /*07e4*/ 	.word	0x00008210
        /*07e8*/ 	.word	0x00000000
        /*07ec*/ 	.word	0x00000040
        /*07f0*/ 	.short	0x010a
        /*07f2*/ 	.byte	0xff
	.zero		1


	//   ....[109]....
        /*07f4*/ 	.word	0x00008340
        /*07f8*/ 	.word	0x00000000
        /*07fc*/ 	.word	0x00000000
        /*0800*/ 	.short	0x0101
        /*0802*/ 	.byte	0xff
	.zero		1


	//   ....[110]....
        /*0804*/ 	.word	0x00008f20
        /*0808*/ 	.word	0x00000000
        /*080c*/ 	.word	0x00000040
        /*0810*/ 	.short	0x010a
        /*0812*/ 	.byte	0xff
	.zero		1


	//   ....[111]....
        /*0814*/ 	.word	0x00008fd0
        /*0818*/ 	.word	0x00000000
        /*081c*/ 	.word	0x00000040
        /*0820*/ 	.short	0x010a
        /*0822*/ 	.byte	0xff
	.zero		1


	//   ....[112]....
        /*0824*/ 	.word	0x000090f0
        /*0828*/ 	.word	0x00000000
        /*082c*/ 	.word	0x00000000
        /*0830*/ 	.short	0x0101
        /*0832*/ 	.byte	0xff
	.zero		1


	//   ....[113]....
        /*0834*/ 	.word	0x000093b0
        /*0838*/ 	.word	0x00000050
        /*083c*/ 	.word	0x00000000
        /*0840*/ 	.short	0x0101
        /*0842*/ 	.byte	0xff
	.zero		1


	//   ....[114]....
        /*0844*/ 	.word	0x00009e30
        /*0848*/ 	.word	0x00000000
        /*084c*/ 	.word	0x00000100
        /*0850*/ 	.short	0x010a
        /*0852*/ 	.byte	0xff
	.zero		1


	//   ....[115]....
        /*0854*/ 	.word	0x00009e90
        /*0858*/ 	.word	0x00000000
        /*085c*/ 	.word	0x00000020
        /*0860*/ 	.short	0x010a
        /*0862*/ 	.byte	0xff
	.zero		1


	//   ....[116]....
        /*0864*/ 	.word	0x00009ef0
        /*0868*/ 	.word	0x00000000
        /*086c*/ 	.word	0x00000020
        /*0870*/ 	.short	0x010a
        /*0872*/ 	.byte	0xff
	.zero		1


	//   ....[117]....
        /*0874*/ 	.word	0x00009f40
        /*0878*/ 	.word	0x00000003
        /*087c*/ 	.word	0x00000090
        /*0880*/ 	.short	0x010a
        /*0882*/ 	.byte	0xff
	.zero		1


	//   ....[118]....
        /*0884*/ 	.word	0x00009fa0
        /*0888*/ 	.word	0x00000000
        /*088c*/ 	.word	0x00000000
        /*0890*/ 	.short	0x010a
        /*0892*/ 	.byte	0xff
	.zero		1


	//   ....[119]....
        /*0894*/ 	.word	0x0000a000
        /*0898*/ 	.word	0x00000000
        /*089c*/ 	.word	0x00000000
        /*08a0*/ 	.short	0x010a
        /*08a2*/ 	.byte	0xff
	.zero		1


	//   ....[120]....
        /*08a4*/ 	.word	0x0000a060
        /*08a8*/ 	.word	0x00000000
        /*08ac*/ 	.word	0x00000000
        /*08b0*/ 	.short	0x010a
        /*08b2*/ 	.byte	0xff
	.zero		1


	//   ....[121]....
        /*08b4*/ 	.word	0x0000a0b0
        /*08b8*/ 	.word	0x00000002
        /*08bc*/ 	.word	0x000000f0
        /*08c0*/ 	.short	0x010a
        /*08c2*/ 	.byte	0xff
	.zero		1


	//   ....[122]....
        /*08c4*/ 	.word	0x0000a110
        /*08c8*/ 	.word	0x00000002
        /*08cc*/ 	.word	0x000000a0
        /*08d0*/ 	.short	0x010a
        /*08d2*/ 	.byte	0xff
	.zero		1


	//   ....[123]....
        /*08d4*/ 	.word	0x0000a160
        /*08d8*/ 	.word	0x00000002
        /*08dc*/ 	.word	0x00000090
        /*08e0*/ 	.short	0x010a
        /*08e2*/ 	.byte	0xff
	.zero		1


	//   ....[124]....
        /*08e4*/ 	.word	0x0000a1c0
        /*08e8*/ 	.word	0x00000000
        /*08ec*/ 	.word	0x000000a0
        /*08f0*/ 	.short	0x010a
        /*08f2*/ 	.byte	0xff
	.zero		1


	//   ....[125]....
        /*08f4*/ 	.word	0x0000a220
        /*08f8*/ 	.word	0x00000005
        /*08fc*/ 	.word	0x00000008
        /*0900*/ 	.short	0x010a
        /*0902*/ 	.byte	0xff
	.zero		1


	//   ....[126]....
        /*0904*/ 	.word	0x0000a300
        /*0908*/ 	.word	0x00000000
        /*090c*/ 	.word	0x00000008
        /*0910*/ 	.short	0x010a
        /*0912*/ 	.byte	0xff
	.zero		1


	//   ....[127]....
        /*0914*/ 	.word	0x0000a350
        /*0918*/ 	.word	0x00000000
        /*091c*/ 	.word	0x00000090
        /*0920*/ 	.short	0x010a
        /*0922*/ 	.byte	0xff
	.zero		1


	//   ....[128]....
        /*0924*/ 	.word	0x0000a3b0
        /*0928*/ 	.word	0x00000000
        /*092c*/ 	.word	0x000000d0
        /*0930*/ 	.short	0x010a
        /*0932*/ 	.byte	0xff
	.zero		1


	//   ....[129]....
        /*0934*/ 	.word	0x0000a410
        /*0938*/ 	.word	0x00000000
        /*093c*/ 	.word	0x00000000
        /*0940*/ 	.short	0x010a
        /*0942*/ 	.byte	0xff
	.zero		1


	//   ....[130]....
        /*0944*/ 	.word	0x0000a470
        /*0948*/ 	.word	0x00000000
        /*094c*/ 	.word	0x00000000
        /*0950*/ 	.short	0x010a
        /*0952*/ 	.byte	0xff
	.zero		1


	//   ....[131]....
        /*0954*/ 	.word	0x0000a4d0
        /*0958*/ 	.word	0x00000000
        /*095c*/ 	.word	0x00000000
        /*0960*/ 	.short	0x010a
        /*0962*/ 	.byte	0xff
	.zero		1


	//   ....[132]....
        /*0964*/ 	.word	0x0000a530
        /*0968*/ 	.word	0x00000000
        /*096c*/ 	.word	0x00000000
        /*0970*/ 	.short	0x010a
        /*0972*/ 	.byte	0xff
	.zero		1


	//   ....[133]....
        /*0974*/ 	.word	0x0000a590
        /*0978*/ 	.word	0x00000000
        /*097c*/ 	.word	0x00000110
        /*0980*/ 	.short	0x010a
        /*0982*/ 	.byte	0xff
	.zero		1


	//   ....[134]....
        /*0984*/ 	.word	0x0000a5e0
        /*0988*/ 	.word	0x0000000c
        /*098c*/ 	.word	0x00000090
        /*0990*/ 	.short	0x010a
        /*0992*/ 	.byte	0xff
	.zero		1


	//   ....[135]....
        /*0994*/ 	.word	0x0000a640
        /*0998*/ 	.word	0x00000000
        /*099c*/ 	.word	0x00000088
        /*09a0*/ 	.short	0x010a
        /*09a2*/ 	.byte	0xff
	.zero		1


	//   ....[136]....
        /*09a4*/ 	.word	0x0000a6a0
        /*09a8*/ 	.word	0x00000000
        /*09ac*/ 	.word	0x00000060
        /*09b0*/ 	.short	0x010a
        /*09b2*/ 	.byte	0xff
	.zero		1


	//   ....[137]....
        /*09b4*/ 	.word	0x0000a700
        /*09b8*/ 	.word	0x00000000
        /*09bc*/ 	.word	0x00000068
        /*09c0*/ 	.short	0x010a
        /*09c2*/ 	.byte	0xff
	.zero		1


	//   ....[138]....
        /*09c4*/ 	.word	0x0000a760
        /*09c8*/ 	.word	0x00000000
        /*09cc*/ 	.word	0x00000070
        /*09d0*/ 	.short	0x010a
        /*09d2*/ 	.byte	0xff
	.zero		1


	//   ....[139]....
        /*09d4*/ 	.word	0x0000a7c0
        /*09d8*/ 	.word	0x00000000
        /*09dc*/ 	.word	0x00000078
        /*09e0*/ 	.short	0x010a
        /*09e2*/ 	.byte	0xff
	.zero		1


	//   ....[140]....
        /*09e4*/ 	.word	0x0000a820
        /*09e8*/ 	.word	0x00000000
        /*09ec*/ 	.word	0x00000060
        /*09f0*/ 	.short	0x010a
        /*09f2*/ 	.byte	0xff
	.zero		1


	//   ....[141]....
        /*09f4*/ 	.word	0x0000a880
        /*09f8*/ 	.word	0x00000000
        /*09fc*/ 	.word	0x00000068
        /*0a00*/ 	.short	0x010a
        /*0a02*/ 	.byte	0xff
	.zero		1


	//   ....[142]....
        /*0a04*/ 	.word	0x0000a8e0
        /*0a08*/ 	.word	0x00000000
        /*0a0c*/ 	.word	0x00000070
        /*0a10*/ 	.short	0x010a
        /*0a12*/ 	.byte	0xff
	.zero		1


	//   ....[143]....
        /*0a14*/ 	.word	0x0000a930
        /*0a18*/ 	.word	0x00000003
        /*0a1c*/ 	.word	0x00000090
        /*0a20*/ 	.short	0x010a
        /*0a22*/ 	.byte	0xff
	.zero		1


	//   ....[144]....
        /*0a24*/ 	.word	0x0000a980
        /*0a28*/ 	.word	0x00000003
        /*0a2c*/ 	.word	0x00000040
        /*0a30*/ 	.short	0x010a
        /*0a32*/ 	.byte	0xff
	.zero		1


	//   ....[145]....
        /*0a34*/ 	.word	0x0000a9d0
        /*0a38*/ 	.word	0x00000050
        /*0a3c*/ 	.word	0x000000b0
        /*0a40*/ 	.short	0x010a
        /*0a42*/ 	.byte	0xff
	.zero		1


	//   ....[146]....
        /*0a44*/ 	.word	0x0000aa20
        /*0a48*/ 	.word	0x00000000
        /*0a4c*/ 	.word	0x00000040
        /*0a50*/ 	.short	0x010a
        /*0a52*/ 	.byte	0xff
	.zero		1


	//   ....[147]....
        /*0a54*/ 	.word	0x0000aa70
        /*0a58*/ 	.word	0x00000000
        /*0a5c*/ 	.word	0x00000040
        /*0a60*/ 	.short	0x010a
        /*0a62*/ 	.byte	0xff
	.zero		1


	//   ....[148]....
        /*0a64*/ 	.word	0x0000aac0
        /*0a68*/ 	.word	0x00000000
        /*0a6c*/ 	.word	0x00000040
        /*0a70*/ 	.short	0x010a
        /*0a72*/ 	.byte	0xff
	.zero		1


	//----- nvinfo : EIATTR_NUM_MBARRIERS
	.align		4
.L_48:
        /*0a74*/ 	.byte	0x03, 0x38
        /*0a76*/ 	.short	0x0023


	//----- nvinfo : EIATTR_EXIT_INSTR_OFFSETS
	.align		4
        /*0a78*/ 	.byte	0x04, 0x1c
        /*0a7a*/ 	.short	(.L_50 - .L_49)


	//   ....[0]....
.L_49:
        /*0a7c*/ 	.word	0x00002b30


	//   ....[1]....
        /*0a80*/ 	.word	0x00003020


	//   ....[2]....
        /*0a84*/ 	.word	0x00003080


	//   ....[3]....
        /*0a88*/ 	.word	0x000042b0


	//   ....[4]....
        /*0a8c*/ 	.word	0x000055a0


	//   ....[5]....
        /*0a90*/ 	.word	0x000055e0


	//   ....[6]....
        /*0a94*/ 	.word	0x00009e20


	//----- nvinfo : EIATTR_MAX_THREADS
	.align		4
.L_50:
        /*0a98*/ 	.byte	0x04, 0x05
        /*0a9a*/ 	.short	(.L_52 - .L_51)
.L_51:
        /*0a9c*/ 	.word	0x00000100
        /*0aa0*/ 	.word	0x00000001
        /*0aa4*/ 	.word	0x00000001


	//----- nvinfo : EIATTR_CRS_STACK_SIZE
	.align		4
.L_52:
        /*0aa8*/ 	.byte	0x04, 0x1e
        /*0aaa*/ 	.short	(.L_54 - .L_53)
.L_53:
        /*0aac*/ 	.word	0x00000000


	//----- nvinfo : EIATTR_CBANK_PARAM_SIZE
	.align		4
.L_54:
        /*0ab0*/ 	.byte	0x03, 0x19
        /*0ab2*/ 	.short	0x0800


	//----- nvinfo : EIATTR_PARAM_CBANK
	.align		4
        /*0ab4*/ 	.byte	0x04, 0x0a
        /*0ab6*/ 	.short	(.L_56 - .L_55)
	.align		4
.L_55:
        /*0ab8*/ 	.word	index@(.nv.constant0._ZN7cutlass13device_kernelINS_4gemm6kernel13GemmUniversalIN4cute5tupleIJiiiiEEENS1_10collective13CollectiveMmaINS1_35MainloopSm100TmaUmmaWarpSpecializedILi4ELi2ELi4ENS5_IJNS4_1CILi2EEESB_NSA_ILi1EEEEEEEENS5_IJNSA_ILi128EEENSA_ILi256EEENSA_ILi32EEEEEEaNS5_IJlSC_lEEEaSJ_NS4_8TiledMMAINS4_8MMA_AtomIJNS4_21SM100_MMA_S8_2x1SM_SSIaaiLi128ELi256ELNS4_4UMMA5MajorE0ELSO_0ELNSN_8SaturateE0EEEEEENS4_6LayoutINS5_IJSC_SC_SC_EEENS5_IJNSA_ILi0EEESU_SU_EEEEENS5_IJNS4_10UnderscoreESX_SX_EEEEENS4_28SM100_TMA_2SM_LOAD_MULTICASTENS4_14ComposedLayoutINS4_7SwizzleILi1ELi4ELi3EEENS4_18smem_ptr_flag_bitsILi8EEENSS_INS5_IJNSA_ILi8EEESH_EEENS5_IJSH_SC_EEEEEEEvNS4_8identityENS4_18SM100_TMA_2SM_LOADES1A_vS1B_EENS_8epilogue10collective18CollectiveEpilogueINS1E_23Sm100TmaWarpSpecializedILi4ELi2ELi32ELb0ELb0EEEJNS5_IJNSA_ILi64EEESG_SH_EEENS5_IJNSS_IS1J_SC_EENSS_INS5_IJSH_SB_EEENS5_IJSC_SF_EEEEEEEEaSJ_aSJ_NS1E_6fusion15FusionCallbacksIS1I_NS1Q_17LinearCombinationIaiaiLNS_15FloatRoundStyleE2EEES1K_S1P_JEEENS4_5SM1004TMEM4LOAD26SM100_TMEM_LOAD_32dp32b32xENS4_13SM90_TMA_LOADES1A_NS4_39AutoVectorizingCopyWithAssumedAlignmentILi128EEENS4_14SM90_TMA_STOREES1A_S22_S22_EEEvvEEEEvNT_6ParamsE)
        /*0abc*/ 	.short	0x0380
        /*0abe*/ 	.short	0x0800


	//----- nvinfo : EIATTR_SW_WAR
	.align		4
.L_56:
        /*0ac0*/ 	.byte	0x04, 0x36
        /*0ac2*/ 	.short	(.L_58 - .L_57)
.L_57:
        /*0ac4*/ 	.word	0x00000008
.L_58:


//--------------------- .nv.callgraph             --------------------------
	.section	.nv.callgraph,"",@"SHT_CUDA_CALLGRAPH"
	.align	4
	.sectionentsize	8
	.align		4
        /*0000*/ 	.word	0x00000000
	.align		4
        /*0004*/ 	.word	0xffffffff
	.align		4
        /*0008*/ 	.word	index@(_ZN7cutlass13device_kernelINS_4gemm6kernel13GemmUniversalIN4cute5tupleIJiiiiEEENS1_10collective13CollectiveMmaINS1_35MainloopSm100TmaUmmaWarpSpecializedILi4ELi2ELi4ENS5_IJNS4_1CILi2EEESB_NSA_ILi1EEEEEEEENS5_IJNSA_ILi128EEENSA_ILi256EEENSA_ILi32EEEEEEaNS5_IJlSC_lEEEaSJ_NS4_8TiledMMAINS4_8MMA_AtomIJNS4_21SM100_MMA_S8_2x1SM_SSIaaiLi128ELi256ELNS4_4UMMA5MajorE0ELSO_0ELNSN_8SaturateE0EEEEEENS4_6LayoutINS5_IJSC_SC_SC_EEENS5_IJNSA_ILi0EEESU_SU_EEEEENS5_IJNS4_10UnderscoreESX_SX_EEEEENS4_28SM100_TMA_2SM_LOAD_MULTICASTENS4_14ComposedLayoutINS4_7SwizzleILi1ELi4ELi3EEENS4_18smem_ptr_flag_bitsILi8EEENSS_INS5_IJNSA_ILi8EEESH_EEENS5_IJSH_SC_EEEEEEEvNS4_8identityENS4_18SM100_TMA_2SM_LOADES1A_vS1B_EENS_8epilogue10collective18CollectiveEpilogueINS1E_23Sm100TmaWarpSpecializedILi4ELi2ELi32ELb0ELb0EEEJNS5_IJNSA_ILi64EEESG_SH_EEENS5_IJNSS_IS1J_SC_EENSS_INS5_IJSH_SB_EEENS5_IJSC_SF_EEEEEEEEaSJ_aSJ_NS1E_6fusion15FusionCallbacksIS1I_NS1Q_17LinearCombinationIaiaiLNS_15FloatRoundStyleE2EEES1K_S1P_JEEENS4_5SM1004TMEM4LOAD26SM100_TMEM_LOAD_32dp32b32xENS4_13SM90_TMA_LOADES1A_NS4_39AutoVectorizingCopyWithAssumedAlignmentILi128EEENS4_14SM90_TMA_STOREES1A_S22_S22_EEEvvEEEEvNT_6ParamsE)
	.align		4
        /*000c*/ 	.word	index@(__assertfail)
	.align		4
        /*0010*/ 	.word	0x00000000
	.align		4
        /*0014*/ 	.word	0xfffffffe
	.align		4
        /*0018*/ 	.word	0x00000000
	.align		4
        /*001c*/ 	.word	0xfffffffd
	.align		4
        /*0020*/ 	.word	0x00000000
	.align		4
        /*0024*/ 	.word	0xfffffffc


//--------------------- .nv.constant4             --------------------------
	.section	.nv.constant4,"a",@progbits
	.align	8
	.align		8
.nv.constant4:
        /*0000*/ 	.dword	__assertfail
	.align		8
        /*0008*/ 	.dword	__unnamed_1
	.align		8
        /*0010*/ 	.dword	__unnamed_2
	.align		8
        /*0018*/ 	.dword	__unnamed_3
	.align		8
        /*0020*/ 	.dword	_ZN40_INTERNAL_6481e68e_4_k_cu_4dc3ac2a_109204cuda3std3__45__cpo5beginE
	.align		8
        /*0028*/ 	.dword	_ZN40_INTERNAL_6481e68e_4_k_cu_4dc3ac2a_109204cuda3std3__45__cpo3endE
	.align		8
        /*0030*/ 	.dword	_ZN40_INTERNAL_6481e68e_4_k_cu_4dc3ac2a_109204cuda3std3__45__cpo6cbeginE
	.align		8
        /*0038*/ 	.dword	_ZN40_INTERNAL_6481e68e_4_k_cu_4dc3ac2a_109204cuda3std3__45__cpo4cendE
	.align		8
        /*0040*/ 	.dword	_ZN40_INTERNAL_6481e68e_4_k_cu_4dc3ac2a_109204cuda3std3__442_GLOBAL__N__6481e68e_4_k_cu_4dc3ac2a_109206ignoreE
	.align		8
        /*0048*/ 	.dword	_ZN40_INTERNAL_6481e68e_4_k_cu_4dc3ac2a_109204cuda3std3__419piecewise_constructE
	.align		8
        /*0050*/ 	.dword	_ZN40_INTERNAL_6481e68e_4_k_cu_4dc3ac2a_109204cuda3std3__48in_placeE
	.align		8
        /*0058*/ 	.dword	_ZN40_INTERNAL_6481e68e_4_k_cu_4dc3ac2a_109204cuda3std6ranges3__45__cpo4swapE
	.align		8
        /*0060*/ 	.dword	_ZN40_INTERNAL_6481e68e_4_k_cu_4dc3ac2a_109204cuda3std6ranges3__45__cpo9iter_moveE
	.align		8
        /*0068*/ 	.dword	_ZN40_INTERNAL_6481e68e_4_k_cu_4dc3ac2a_109204cute7productE
	.align		8
        /*0070*/ 	.dword	_ZN40_INTERNAL_6481e68e_4_k_cu_4dc3ac2a_109204cute1_E
	.align		8
        /*0078*/ 	.dword	$str$25
	.align		8
        /*0080*/ 	.dword	$str$26
	.align		8
        /*0088*/ 	.dword	$str$27
	.align		8
        /*0090*/ 	.dword	$str$28


//--------------------- .text._ZN7cutlass13device_kernelINS_4gemm6kernel13GemmUniversalIN4cute5tupleIJiiiiEEENS1_10collective13CollectiveMmaINS1_35MainloopSm100TmaUmmaWarpSpecializedILi4ELi2ELi4ENS5_IJNS4_1CILi2EEESB_NSA_ILi1EEEEEEEENS5_IJNSA_ILi128EEENSA_ILi256EEENSA_ILi32EEEEEEaNS5_IJlSC_lEEEaSJ_NS4_8TiledMMAINS4_8MMA_AtomIJNS4_21SM100_MMA_S8_2x1SM_SSIaaiLi128ELi256ELNS4_4UMMA5MajorE0ELSO_0ELNSN_8SaturateE0EEEEEENS4_6LayoutINS5_IJSC_SC_SC_EEENS5_IJNSA_ILi0EEESU_SU_EEEEENS5_IJNS4_10UnderscoreESX_SX_EEEEENS4_28SM100_TMA_2SM_LOAD_MULTICASTENS4_14ComposedLayoutINS4_7SwizzleILi1ELi4ELi3EEENS4_18smem_ptr_flag_bitsILi8EEENSS_INS5_IJNSA_ILi8EEESH_EEENS5_IJSH_SC_EEEEEEEvNS4_8identityENS4_18SM100_TMA_2SM_LOADES1A_vS1B_EENS_8epilogue10collective18CollectiveEpilogueINS1E_23Sm100TmaWarpSpecializedILi4ELi2ELi32ELb0ELb0EEEJNS5_IJNSA_ILi64EEESG_SH_EEENS5_IJNSS_IS1J_SC_EENSS_INS5_IJSH_SB_EEENS5_IJSC_SF_EEEEEEEEaSJ_aSJ_NS1E_6fusion15FusionCallbacksIS1I_NS1Q_17LinearCombinationIaiaiLNS_15FloatRoundStyleE2EEES1K_S1P_JEEENS4_5SM1004TMEM4LOAD26SM100_TMEM_LOAD_32dp32b32xENS4_13SM90_TMA_LOADES1A_NS4_39AutoVectorizingCopyWithAssumedAlignmentILi128EEENS4_14SM90_TMA_STOREES1A_S22_S22_EEEvvEEEEvNT_6ParamsE --------------------------
	.section	.text._ZN7cutlass13device_kernelINS_4gemm6kernel13GemmUniversalIN4cute5tupleIJiiiiEEENS1_10collective13CollectiveMmaINS1_35MainloopSm100TmaUmmaWarpSpecializedILi4ELi2ELi4ENS5_IJNS4_1CILi2EEESB_NSA_ILi1EEEEEEEENS5_IJNSA_ILi128EEENSA_ILi256EEENSA_ILi32EEEEEEaNS5_IJlSC_lEEEaSJ_NS4_8TiledMMAINS4_8MMA_AtomIJNS4_21SM100_MMA_S8_2x1SM_SSIaaiLi128ELi256ELNS4_4UMMA5MajorE0ELSO_0ELNSN_8SaturateE0EEEEEENS4_6LayoutINS5_IJSC_SC_SC_EEENS5_IJNSA_ILi0EEESU_SU_EEEEENS5_IJNS4_10UnderscoreESX_SX_EEEEENS4_28SM100_TMA_2SM_LOAD_MULTICASTENS4_14ComposedLayoutINS4_7SwizzleILi1ELi4ELi3EEENS4_18smem_ptr_flag_bitsILi8EEENSS_INS5_IJNSA_ILi8EEESH_EEENS5_IJSH_SC_EEEEEEEvNS4_8identityENS4_18SM100_TMA_2SM_LOADES1A_vS1B_EENS_8epilogue10collective18CollectiveEpilogueINS1E_23Sm100TmaWarpSpecializedILi4ELi2ELi32ELb0ELb0EEEJNS5_IJNSA_ILi64EEESG_SH_EEENS5_IJNSS_IS1J_SC_EENSS_INS5_IJSH_SB_EEENS5_IJSC_SF_EEEEEEEEaSJ_aSJ_NS1E_6fusion15FusionCallbacksIS1I_NS1Q_17LinearCombinationIaiaiLNS_15FloatRoundStyleE2EEES1K_S1P_JEEENS4_5SM1004TMEM4LOAD26SM100_TMEM_LOAD_32dp32b32xENS4_13SM90_TMA_LOADES1A_NS4_39AutoVectorizingCopyWithAssumedAlignmentILi128EEENS4_14SM90_TMA_STOREES1A_S22_S22_EEEvvEEEEvNT_6ParamsE,"ax",@progbits
	.align	128
.text._ZN7cutlass13device_kernelINS_4gemm6kernel13GemmUniversalIN4cute5tupleIJiiiiEEENS1_10collective13CollectiveMmaINS1_35MainloopSm100TmaUmmaWarpSpecializedILi4ELi2ELi4ENS5_IJNS4_1CILi2EEESB_NSA_ILi1EEEEEEEENS5_IJNSA_ILi128EEENSA_ILi256EEENSA_ILi32EEEEEEaNS5_IJlSC_lEEEaSJ_NS4_8TiledMMAINS4_8MMA_AtomIJNS4_21SM100_MMA_S8_2x1SM_SSIaaiLi128ELi256ELNS4_4UMMA5MajorE0ELSO_0ELNSN_8SaturateE0EEEEEENS4_6LayoutINS5_IJSC_SC_SC_EEENS5_IJNSA_ILi0EEESU_SU_EEEEENS5_IJNS4_10UnderscoreESX_SX_EEEEENS4_28SM100_TMA_2SM_LOAD_MULTICASTENS4_14ComposedLayoutINS4_7SwizzleILi1ELi4ELi3EEENS4_18smem_ptr_flag_bitsILi8EEENSS_INS5_IJNSA_ILi8EEESH_EEENS5_IJSH_SC_EEEEEEEvNS4_8identityENS4_18SM100_TMA_2SM_LOADES1A_vS1B_EENS_8epilogue10collective18CollectiveEpilogueINS1E_23Sm100TmaWarpSpecializedILi4ELi2ELi32ELb0ELb0EEEJNS5_IJNSA_ILi64EEESG_SH_EEENS5_IJNSS_IS1J_SC_EENSS_INS5_IJSH_SB_EEENS5_IJSC_SF_EEEEEEEEaSJ_aSJ_NS1E_6fusion15FusionCallbacksIS1I_NS1Q_17LinearCombinationIaiaiLNS_15FloatRoundStyleE2EEES1K_S1P_JEEENS4_5SM1004TMEM4LOAD26SM100_TMEM_LOAD_32dp32b32xENS4_13SM90_TMA_LOADES1A_NS4_39AutoVectorizingCopyWithAssumedAlignmentILi128EEENS4_14SM90_TMA_STOREES1A_S22_S22_EEEvvEEEEvNT_6ParamsE:
        .type           _ZN7cutlass13device_kernelINS_4gemm6kernel13GemmUniversalIN4cute5tupleIJiiiiEEENS1_10collective13CollectiveMmaINS1_35MainloopSm100TmaUmmaWarpSpecializedILi4ELi2ELi4ENS5_IJNS4_1CILi2EEESB_NSA_ILi1EEEEEEEENS5_IJNSA_ILi128EEENSA_ILi256EEENSA_ILi32EEEEEEaNS5_IJlSC_lEEEaSJ_NS4_8TiledMMAINS4_8MMA_AtomIJNS4_21SM100_MMA_S8_2x1SM_SSIaaiLi128ELi256ELNS4_4UMMA5MajorE0ELSO_0ELNSN_8SaturateE0EEEEEENS4_6LayoutINS5_IJSC_SC_SC_EEENS5_IJNSA_ILi0EEESU_SU_EEEEENS5_IJNS4_10UnderscoreESX_SX_EEEEENS4_28SM100_TMA_2SM_LOAD_MULTICASTENS4_14ComposedLayoutINS4_7SwizzleILi1ELi4ELi3EEENS4_18smem_ptr_flag_bitsILi8EEENSS_INS5_IJNSA_ILi8EEESH_EEENS5_IJSH_SC_EEEEEEEvNS4_8identityENS4_18SM100_TMA_2SM_LOADES1A_vS1B_EENS_8epilogue10collective18CollectiveEpilogueINS1E_23Sm100TmaWarpSpecializedILi4ELi2ELi32ELb0ELb0EEEJNS5_IJNSA_ILi64EEESG_SH_EEENS5_IJNSS_IS1J_SC_EENSS_INS5_IJSH_SB_EEENS5_IJSC_SF_EEEEEEEEaSJ_aSJ_NS1E_6fusion15FusionCallbacksIS1I_NS1Q_17LinearCombinationIaiaiLNS_15FloatRoundStyleE2EEES1K_S1P_JEEENS4_5SM1004TMEM4LOAD26SM100_TMEM_LOAD_32dp32b32xENS4_13SM90_TMA_LOADES1A_NS4_39AutoVectorizingCopyWithAssumedAlignmentILi128EEENS4_14SM90_TMA_STOREES1A_S22_S22_EEEvvEEEEvNT_6ParamsE,@function
        .size           _ZN7cutlass13device_kernelINS_4gemm6kernel13GemmUniversalIN4cute5tupleIJiiiiEEENS1_10collective13CollectiveMmaINS1_35MainloopSm100TmaUmmaWarpSpecializedILi4ELi2ELi4ENS5_IJNS4_1CILi2EEESB_NSA_ILi1EEEEEEEENS5_IJNSA_ILi128EEENSA_ILi256EEENSA_ILi32EEEEEEaNS5_IJlSC_lEEEaSJ_NS4_8TiledMMAINS4_8MMA_AtomIJNS4_21SM100_MMA_S8_2x1SM_SSIaaiLi128ELi256ELNS4_4UMMA5MajorE0ELSO_0ELNSN_8SaturateE0EEEEEENS4_6LayoutINS5_IJSC_SC_SC_EEENS5_IJNSA_ILi0EEESU_SU_EEEEENS5_IJNS4_10UnderscoreESX_SX_EEEEENS4_28SM100_TMA_2SM_LOAD_MULTICASTENS4_14ComposedLayoutINS4_7SwizzleILi1ELi4ELi3EEENS4_18smem_ptr_flag_bitsILi8EEENSS_INS5_IJNSA_ILi8EEESH_EEENS5_IJSH_SC_EEEEEEEvNS4_8identityENS4_18SM100_TMA_2SM_LOADES1A_vS1B_EENS_8epilogue10collective18CollectiveEpilogueINS1E_23Sm100TmaWarpSpecializedILi4ELi2ELi32ELb0ELb0EEEJNS5_IJNSA_ILi64EEESG_SH_EEENS5_IJNSS_IS1J_SC_EENSS_INS5_IJSH_SB_EEENS5_IJSC_SF_EEEEEEEEaSJ_aSJ_NS1E_6fusion15FusionCallbacksIS1I_NS1Q_17LinearCombinationIaiaiLNS_15FloatRoundStyleE2EEES1K_S1P_JEEENS4_5SM1004TMEM4LOAD26SM100_TMEM_LOAD_32dp32b32xENS4_13SM90_TMA_LOADES1A_NS4_39AutoVectorizingCopyWithAssumedAlignmentILi128EEENS4_14SM90_TMA_STOREES1A_S22_S22_EEEvvEEEEvNT_6ParamsE,(.L_x_191 - _ZN7cutlass13device_kernelINS_4gemm6kernel13GemmUniversalIN4cute5tupleIJiiiiEEENS1_10collective13CollectiveMmaINS1_35MainloopSm100TmaUmmaWarpSpecializedILi4ELi2ELi4ENS5_IJNS4_1CILi2EEESB_NSA_ILi1EEEEEEEENS5_IJNSA_ILi128EEENSA_ILi256EEENSA_ILi32EEEEEEaNS5_IJlSC_lEEEaSJ_NS4_8TiledMMAINS4_8MMA_AtomIJNS4_21SM100_MMA_S8_2x1SM_SSIaaiLi128ELi256ELNS4_4UMMA5MajorE0ELSO_0ELNSN_8SaturateE0EEEEEENS4_6LayoutINS5_IJSC_SC_SC_EEENS5_IJNSA_ILi0EEESU_SU_EEEEENS5_IJNS4_10UnderscoreESX_SX_EEEEENS4_28SM100_TMA_2SM_LOAD_MULTICASTENS4_14ComposedLayoutINS4_7SwizzleILi1ELi4ELi3EEENS4_18smem_ptr_flag_bitsILi8EEENSS_INS5_IJNSA_ILi8EEESH_EEENS5_IJSH_SC_EEEEEEEvNS4_8identityENS4_18SM100_TMA_2SM_LOADES1A_vS1B_EENS_8epilogue10collective18CollectiveEpilogueINS1E_23Sm100TmaWarpSpecializedILi4ELi2ELi32ELb0ELb0EEEJNS5_IJNSA_ILi64EEESG_SH_EEENS5_IJNSS_IS1J_SC_EENSS_INS5_IJSH_SB_EEENS5_IJSC_SF_EEEEEEEEaSJ_aSJ_NS1E_6fusion15FusionCallbacksIS1I_NS1Q_17LinearCombinationIaiaiLNS_15FloatRoundStyleE2EEES1K_S1P_JEEENS4_5SM1004TMEM4LOAD26SM100_TMEM_LOAD_32dp32b32xENS4_13SM90_TMA_LOADES1A_NS4_39AutoVectorizingCopyWithAssumedAlignmentILi128EEENS4_14SM90_TMA_STOREES1A_S22_S22_EEEvvEEEEvNT_6ParamsE)
        .other          _ZN7cutlass13device_kernelINS_4gemm6kernel13GemmUniversalIN4cute5tupleIJiiiiEEENS1_10collective13CollectiveMmaINS1_35MainloopSm100TmaUmmaWarpSpecializedILi4ELi2ELi4ENS5_IJNS4_1CILi2EEESB_NSA_ILi1EEEEEEEENS5_IJNSA_ILi128EEENSA_ILi256EEENSA_ILi32EEEEEEaNS5_IJlSC_lEEEaSJ_NS4_8TiledMMAINS4_8MMA_AtomIJNS4_21SM100_MMA_S8_2x1SM_SSIaaiLi128ELi256ELNS4_4UMMA5MajorE0ELSO_0ELNSN_8SaturateE0EEEEEENS4_6LayoutINS5_IJSC_SC_SC_EEENS5_IJNSA_ILi0EEESU_SU_EEEEENS5_IJNS4_10UnderscoreESX_SX_EEEEENS4_28SM100_TMA_2SM_LOAD_MULTICASTENS4_14ComposedLayoutINS4_7SwizzleILi1ELi4ELi3EEENS4_18smem_ptr_flag_bitsILi8EEENSS_INS5_IJNSA_ILi8EEESH_EEENS5_IJSH_SC_EEEEEEEvNS4_8identityENS4_18SM100_TMA_2SM_LOADES1A_vS1B_EENS_8epilogue10collective18CollectiveEpilogueINS1E_23Sm100TmaWarpSpecializedILi4ELi2ELi32ELb0ELb0EEEJNS5_IJNSA_ILi64EEESG_SH_EEENS5_IJNSS_IS1J_SC_EENSS_INS5_IJSH_SB_EEENS5_IJSC_SF_EEEEEEEEaSJ_aSJ_NS1E_6fusion15FusionCallbacksIS1I_NS1Q_17LinearCombinationIaiaiLNS_15FloatRoundStyleE2EEES1K_S1P_JEEENS4_5SM1004TMEM4LOAD26SM100_TMEM_LOAD_32dp32b32xENS4_13SM90_TMA_LOADES1A_NS4_39AutoVectorizingCopyWithAssumedAlignmentILi128EEENS4_14SM90_TMA_STOREES1A_S22_S22_EEEvvEEEEvNT_6ParamsE,@"STO_CUDA_ENTRY STV_DEFAULT"
_ZN7cutlass13device_kernelINS_4gemm6kernel13GemmUniversalIN4cute5tupleIJiiiiEEENS1_10collective13CollectiveMmaINS1_35MainloopSm100TmaUmmaWarpSpecializedILi4ELi2ELi4ENS5_IJNS4_1CILi2EEESB_NSA_ILi1EEEEEEEENS5_IJNSA_ILi128EEENSA_ILi256EEENSA_ILi32EEEEEEaNS5_IJlSC_lEEEaSJ_NS4_8TiledMMAINS4_8MMA_AtomIJNS4_21SM100_MMA_S8_2x1SM_SSIaaiLi128ELi256ELNS4_4UMMA5MajorE0ELSO_0ELNSN_8SaturateE0EEEEEENS4_6LayoutINS5_IJSC_SC_SC_EEENS5_IJNSA_ILi0EEESU_SU_EEEEENS5_IJNS4_10UnderscoreESX_SX_EEEEENS4_28SM100_TMA_2SM_LOAD_MULTICASTENS4_14ComposedLayoutINS4_7SwizzleILi1ELi4ELi3EEENS4_18smem_ptr_flag_bitsILi8EEENSS_INS5_IJNSA_ILi8EEESH_EEENS5_IJSH_SC_EEEEEEEvNS4_8identityENS4_18SM100_TMA_2SM_LOADES1A_vS1B_EENS_8epilogue10collective18CollectiveEpilogueINS1E_23Sm100TmaWarpSpecializedILi4ELi2ELi32ELb0ELb0EEEJNS5_IJNSA_ILi64EEESG_SH_EEENS5_IJNSS_IS1J_SC_EENSS_INS5_IJSH_SB_EEENS5_IJSC_SF_EEEEEEEEaSJ_aSJ_NS1E_6fusion15FusionCallbacksIS1I_NS1Q_17LinearCombinationIaiaiLNS_15FloatRoundStyleE2EEES1K_S1P_JEEENS4_5SM1004TMEM4LOAD26SM100_TMEM_LOAD_32dp32b32xENS4_13SM90_TMA_LOADES1A_NS4_39AutoVectorizingCopyWithAssumedAlignmentILi128EEENS4_14SM90_TMA_STOREES1A_S22_S22_EEEvvEEEEvNT_6ParamsE:
[----:B------:R-:W1:Y:S01]  /*0000*/  LDC R1, c[0x0][0x37c] ;  /* 0x0000df00ff017b82 */ /* 0x000e620000000800 */
[----:B------:R-:W2:Y:S01]  /*0010*/  S2R R87, SR_TID.X ;  /* 0x0000000000577919 */ /* 0x000ea20000002100 */
[----:B------:R-:W3:Y:S06]  /*0020*/  LDCU.64 UR8, c[0x0][0x890] ;  /* 0x00011200ff0877ac */ /* 0x000eec0008000a00 */
[----:B------:R-:W4:Y:S01]  /*0030*/  S2UR UR46, SR_CgaCtaId ;  /* 0x00000000002e79c3 */ /* 0x000f220000008800 */
[----:B------:R-:W-:Y:S02]  /*0040*/  PRMT R76, RZ, 0x7610, R76 ;  /* 0x00007610ff4c7816 */ /* 0x000fe4000000004c */
[----:B------:R-:W-:Y:S01]  /*0050*/  ELECT P1, URZ, PT ;  /* 0x0000000000ff782f */ /* 0x000fe20003820000 */
[----:B---3--:R-:W-:-:S04]  /*0060*/  UISETP.NE.U32.AND UP0, UPT, UR8, URZ, UPT ;  /* 0x000000ff0800728c */ /* 0x008fc8000bf05070 */
[----:B------:R-:W-:Y:S02]  /*0070*/  UISETP.NE.AND.EX UP0, UPT, UR9, URZ, UPT, UP0 ;  /* 0x000000ff0900728c */ /* 0x000fe4000bf05300 */
[----:B----4-:R-:W-:Y:S02]  /*0080*/  ULOP3.LUT UR27, UR46, 0x1, URZ, 0xc0, !UPT ;  /* 0x000000012e1b7892 */ /* 0x010fe4000f8ec0ff */
[----:B------:R-:W-:Y:S01]  /*0090*/  ULOP3.LUT UR28, UR46, 0x1, URZ, 0x3c, !UPT ;  /* 0x000000012e1c7892 */ /* 0x000fe2000f8e3cff */
[----:B--2---:R-:W-:-:S05]  /*00a0*/  SHF.R.U32.HI R77, RZ, 0x5, R87 ;  /* 0x00000005ff4d7819 */ /* 0x004fca0000011657 */
[----:B------:R-:W2:Y:S02]  /*00b0*/  SHFL.IDX PT, R0, R77, RZ, 0x1f ;  /* 0x00001fff4d007589 */ /* 0x000ea400000e0000 */
[----:B--2---:R-:W-:Y:S01]  /*00c0*/  R2UR UR18, R0 ;  /* 0x00000000001272ca */ /* 0x004fe200000e0000 */
[----:B-1----:R-:W-:-:S14]  /*00d0*/  BRA.U UP0, `(.L_x_0) ;  /* 0x0000000100307547 */ /* 0x002fdc000b800000 */
[----:B------:R-:W1:Y:S02]  /*00e0*/  LDCU.64 UR4, c[0x0][0x888] ;  /* 0x00011100ff0477ac */ /* 0x000e640008000a00 */
[----:B-1----:R-:W-:-:S04]  /*00f0*/  UISETP.NE.U32.AND UP0, UPT, UR4, URZ, UPT ;  /* 0x000000ff0400728c */ /* 0x002fc8000bf05070 */
[----:B------:R-:W-:-:S09]  /*0100*/  UISETP.NE.AND.EX UP0, UPT, UR5, URZ, UPT, UP0 ;  /* 0x000000ff0500728c */ /* 0x000fd2000bf05300 */
[----:B------:R-:W-:Y:S05]  /*0110*/  BRA.U !UP0, `(.L_x_1) ;  /* 0x0000000108147547 */ /* 0x000fea000b800000 */
[----:B------:R-:W1:Y:S01]  /*0120*/  LDC.64 R40, c[0x0][0x888] ;  /* 0x00022200ff287b82 */ /* 0x000e620000000a00 */
[----:B------:R-:W1:Y:S02]  /*0130*/  LDCU.64 UR4, c[0x0][0x358] ;  /* 0x00006b00ff0477ac */ /* 0x000e640008000a00 */
[----:B-1----:R1:W5:Y:S01]  /*0140*/  LDG.E R40, desc[UR4][R40.64] ;  /* 0x0000000428287981 */ /* 0x002362000c1e1900 */
[----:B------:R-:W-:Y:S01]  /*0150*/  HFMA2 R76, -RZ, RZ, 0, 5.9604644775390625e-08 ;  /* 0x00000001ff4c7431 */ /* 0x000fe200000001ff */
[----:B------:R-:W-:Y:S05]  /*0160*/  BRA `(.L_x_0) ;  /* 0x00000000000c7947 */ /* 0x000fea0003800000 */
.L_x_1:
[----:B------:R-:W1:Y:S01]  /*0170*/  LDCU UR4, c[0x0][0x880] ;  /* 0x00011000ff0477ac */ /* 0x000e620008000800 */
[----:B------:R-:W-:Y:S01]  /*0180*/  HFMA2 R76, -RZ, RZ, 0, 5.9604644775390625e-08 ;  /* 0x00000001ff4c7431 */ /* 0x000fe200000001ff */
[----:B-1----:R-:W-:-:S07]  /*0190*/  MOV R40, UR4 ;  /* 0x0000000400287c02 */ /* 0x002fce0008000f00 */
.L_x_0:
[----:B------:R-:W2:Y:S02]  /*01a0*/  LDCU.64 UR4, c[0x0][0x8b0] ;  /* 0x00011600ff0477ac */ /* 0x000ea40008000a00 */
[----:B--2---:R-:W-:-:S04]  /*01b0*/  UISETP.NE.U32.AND UP0, UPT, UR4, URZ, UPT ;  /* 0x000000ff0400728c */ /* 0x004fc8000bf05070 */
[----:B------:R-:W-:-:S09]  /*01c0*/  UISETP.NE.AND.EX UP0, UPT, UR5, URZ, UPT, UP0 ;  /* 0x000000ff0500728c */ /* 0x000fd2000bf05300 */
[----:B------:R-:W-:Y:S05]  /*01d0*/  BRA.U UP0, `(.L_x_2) ;  /* 0x0000000100287547 */ /* 0x000fea000b800000 */
[----:B------:R-:W2:Y:S02]  /*01e0*/  LDCU.64 UR4, c[0x0][0x8a8] ;  /* 0x00011500ff0477ac */ /* 0x000ea40008000a00 */
[----:B--2---:R-:W-:-:S04]  /*01f0*/  UISETP.NE.U32.AND UP0, UPT, UR4, URZ, UPT ;  /* 0x000000ff0400728c */ /* 0x004fc8000bf05070 */
[----:B------:R-:W-:-:S09]  /*0200*/  UISETP.NE.AND.EX UP0, UPT, UR5, URZ, UPT, UP0 ;  /* 0x000000ff0500728c */ /* 0x000fd2000bf05300 */
[----:B------:R-:W-:Y:S05]  /*0210*/  BRA.U !UP0, `(.L_x_3) ;  /* 0x0000000108107547 */ /* 0x000fea000b800000 */
[----:B------:R-:W2:Y:S01]  /*0220*/  LDC.64 R38, c[0x0][0x8a8] ;  /* 0x00022a00ff267b82 */ /* 0x000ea20000000a00 */
[----:B------:R-:W2:Y:S02]  /*0230*/  LDCU.64 UR4, c[0x0][0x358] ;  /* 0x00006b00ff0477ac */ /* 0x000ea40008000a00 */
[----:B--2---:R2:W5:Y:S01]  /*0240*/  LDG.E R38, desc[UR4][R38.64] ;  /* 0x0000000426267981 */ /* 0x004562000c1e1900 */
[----:B------:R-:W-:Y:S05]  /*0250*/  BRA `(.L_x_2) ;  /* 0x0000000000087947 */ /* 0x000fea0003800000 */
.L_x_3:
[----:B------:R-:W2:Y:S02]  /*0260*/  LDCU UR4, c[0x0][0x8a0] ;  /* 0x00011400ff0477ac */ /* 0x000ea40008000800 */
[----:B--2---:R-:W-:Y:S02]  /*0270*/  MOV R38, UR4 ;  /* 0x0000000400267c02 */ /* 0x004fe40008000f00 */
.L_x_2:
[----:B------:R-:W-:Y:S01]  /*0280*/  IMAD.U32 R0, RZ, RZ, UR18 ;  /* 0x00000012ff007e24 */ /* 0x000fe2000f8e00ff */
[----:B------:R-:W-:Y:S04]  /*0290*/  BSSY.RECONVERGENT B0, `(.L_x_4) ;  /* 0x000000c000007945 */ /* 0x000fe80003800200 */
[C---:B------:R-:W-:Y:S02]  /*02a0*/  ISETP.NE.OR P2, PT, R0.reuse, 0x1, !P1 ;  /* 0x000000010000780c */ /* 0x040fe40004f45670 */
[----:B------:R-:W-:-:S11]  /*02b0*/  ISETP.NE.OR P0, PT, R0, 0x3, !P1 ;  /* 0x000000030000780c */ /* 0x000fd60004f05670 */
[----:B------:R-:W-:Y:S05]  /*02c0*/  @P2 BRA `(.L_x_5) ;  /* 0x0000000000202947 */ /* 0x000fea0003800000 */
[----:B------:R-:W3:Y:S02]  /*02d0*/  LDCU.64 UR4, c[0x0][0x348] ;  /* 0x00006900ff0477ac */ /* 0x000ee40008000a00 */
[----:B---3--:R-:W-:Y:S02]  /*02e0*/  UIADD3 UR6, UP1, UPT, UR4, 0x80, URZ ;  /* 0x0000008004067890 */ /* 0x008fe4000ff3e0ff */
[----:B------:R-:W-:Y:S02]  /*02f0*/  UIADD3 UR4, UP0, UPT, UR4, 0x180, URZ ;  /* 0x0000018004047890 */ /* 0x000fe4000ff1e0ff */
[----:B------:R-:W-:Y:S02]  /*0300*/  UIADD3.X UR7, UPT, UPT, URZ, UR5, URZ, UP1, !UPT ;  /* 0x00000005ff077290 */ /* 0x000fe40008ffe4ff */
[----:B------:R-:W-:-:S07]  /*0310*/  UIADD3.X UR5, UPT, UPT, URZ, UR5, URZ, UP0, !UPT ;  /* 0x00000005ff057290 */ /* 0x000fce00087fe4ff */
[----:B------:R3:W-:Y:S02]  /*0320*/  UTMACCTL.PF [UR6] ;  /* 0x00000000060079b9 */ /* 0x0007e40008040000 */
[----:B------:R3:W-:Y:S02]  /*0330*/  UTMACCTL.PF [UR4] ;  /* 0x00000000040079b9 */ /* 0x0007e40008040000 */
[----:B---3--:R-:W-:Y:S01]  /*0340*/  NOP ;  /* 0x0000000000007918 */ /* 0x008fe20000000000 */
.L_x_5:
[----:B------:R-:W-:Y:S05]  /*0350*/  BSYNC.RECONVERGENT B0 ;  /* 0x0000000000007941 */ /* 0x000fea0003800200 */
.L_x_4:
[----:B------:R-:W-:Y:S04]  /*0360*/  BSSY.RECONVERGENT B0, `(.L_x_6) ;  /* 0x000000a000007945 */ /* 0x000fe80003800200 */
        /* <DEDUP_REMOVED lines=9> */
.L_x_7:
[----:B------:R-:W-:Y:S05]  /*0400*/  BSYNC.RECONVERGENT B0 ;  /* 0x0000000000007941 */ /* 0x000fea0003800200 */
.L_x_6:
[----:B------:R-:W3:Y:S01]  /*0410*/  LDCU.64 UR4, c[0x0][0x888] ;  /* 0x00011100ff0477ac */ /* 0x000ee20008000a00 */
[----:B------:R-:W-:Y:S02]  /*0420*/  UISETP.EQ.U32.AND UP1, UPT, UR8, URZ, UPT ;  /* 0x000000ff0800728c */ /* 0x000fe4000bf22070 */
[----:B------:R-:W-:Y:S02]  /*0430*/  UPLOP3.LUT UP3, UPT, UPT, UPT, UPT, 0x80, 0x8 ;  /* 0x000000000008789c */ /* 0x000fe40003f6f070 */
[----:B---3--:R-:W-:-:S04]  /*0440*/  UISETP.NE.U32.AND UP0, UPT, UR4, URZ, UPT ;  /* 0x000000ff0400728c */ /* 0x008fc8000bf05070 */
[----:B------:R-:W-:-:S04]  /*0450*/  UISETP.NE.AND.EX UP0, UPT, UR5, URZ, UPT, UP0 ;  /* 0x000000ff0500728c */ /* 0x000fc8000bf05300 */
[----:B------:R-:W-:-:S04]  /*0460*/  UISETP.EQ.OR.EX UP2, UPT, UR9, URZ, !UP0, UP1 ;  /* 0x000000ff0900728c */ /* 0x000fc8000c742710 */
[----:B------:R-:W-:-:S06]  /*0470*/  UP2UR UR4, UPR, URZ, 0x4 ;  /* 0x00000004ff047883 */ /* 0x000fcc0008000000 */
[----:B------:R-:W-:Y:S01]  /*0480*/  MOV R79, UR4 ;  /* 0x00000004004f7c02 */ /* 0x000fe20008000f00 */
[----:B------:R-:W-:Y:S06]  /*0490*/  BRA.U !UP2, `(.L_x_8) ;  /* 0x000000010a207547 */ /* 0x000fec000b800000 */
[----:B-----5:R-:W-:Y:S01]  /*04a0*/  R2UR UR5, R40 ;  /* 0x00000000280572ca */ /* 0x020fe200000e0000 */
[----:B------:R-:W-:Y:S02]  /*04b0*/  UISETP.NE.U32.AND UP1, UPT, UR8, URZ, UPT ;  /* 0x000000ff0800728c */ /* 0x000fe4000bf25070 */
[----:B------:R-:W-:Y:S02]  /*04c0*/  USEL UR4, URZ, 0xffffffff, UP0 ;  /* 0xffffffffff047887 */ /* 0x000fe40008000000 */
[----:B------:R-:W-:-:S08]  /*04d0*/  UISETP.NE.AND.EX UP1, UPT, UR9, URZ, UPT, UP1 ;  /* 0x000000ff0900728c */ /* 0x000fd0000bf25310 */
[----:B------:R-:W-:-:S04]  /*04e0*/  UISETP.NE.AND UP0, UPT, UR5, URZ, UPT ;  /* 0x000000ff0500728c */ /* 0x000fc8000bf05270 */
[----:B------:R-:W-:-:S04]  /*04f0*/  @!UP1 USEL UR4, URZ, 0xffffffff, UP0 ;  /* 0xffffffffff049887 */ /* 0x000fc80008000000 */
[----:B------:R-:W-:-:S04]  /*0500*/  ULOP3.LUT UR4, UR4, 0x1, URZ, 0xc0, !UPT ;  /* 0x0000000104047892 */ /* 0x000fc8000f8ec0ff */
[----:B------:R-:W-:-:S11]  /*0510*/  UISETP.NE.U32.AND UP3, UPT, UR4, 0x1, UPT ;  /* 0x000000010400788c */ /* 0x000fd6000bf65070 */
.L_x_8:
[----:B------:R-:W3:Y:S01]  /*0520*/  SHFL.IDX PT, R0, R77, RZ, 0x1f ;  /* 0x00001fff4d007589 */ /* 0x000ee200000e0000 */
[----:B------:R-:W-:-:S04]  /*0530*/  UISETP.NE.AND UP0, UPT, UR18, 0x2, UPT ;  /* 0x000000021200788c */ /* 0x000fc8000bf05270 */
[----:B------:R-:W-:Y:S02]  /*0540*/  UISETP.EQ.AND UP1, UPT, UR27, URZ, !UP0 ;  /* 0x000000ff1b00728c */ /* 0x000fe4000c722270 */
[----:B------:R-:W-:-:S04]  /*0550*/  USEL UR52, URZ, 0x1, UP0 ;  /* 0x00000001ff347887 */ /* 0x000fc80008000000 */
[----:B------:R-:W-:Y:S02]  /*0560*/  PLOP3.LUT P3, PT, P1, PT, UP1, 0x80, 0x8 ;  /* 0x000000000008781c */ /* 0x000fe40000f6f018 */
[----:B---3--:R-:W-:-:S13]  /*0570*/  ISETP.NE.AND P0, PT, R0, RZ, PT ;  /* 0x000000ff0000720c */ /* 0x008fda0003f05270 */
[----:B------:R-:W-:Y:S05]  /*0580*/  @P0 BRA `(.L_x_9) ;  /* 0x0000000000540947 */ /* 0x000fea0003800000 */
[----:B------:R-:W-:Y:S01]  /*0590*/  UMOV UR4, 0x400 ;  /* 0x0000040000047882 */ /* 0x000fe20000000000 */
[----:B------:R-:W-:Y:S01]  /*05a0*/  UMOV UR8, 0x1 ;  /* 0x0000000100087882 */ /* 0x000fe20000000000 */
[----:B------:R-:W-:Y:S01]  /*05b0*/  UMOV UR6, 0x2 ;  /* 0x0000000200067882 */ /* 0x000fe20000000000 */
[----:B------:R-:W-:Y:S02]  /*05c0*/  ULEA UR4, UR46, UR4, 0x18 ;  /* 0x000000042e047291 */ /* 0x000fe4000f8ec0ff */
[----:B------:R-:W-:-:S04]  /*05d0*/  UIADD3 UR8, UPT, UPT, -UR8, 0x100000, URZ ;  /* 0x0010000008087890 */ /* 0x000fc8000fffe1ff */
[----:B------:R-:W-:Y:S02]  /*05e0*/  USHF.L.U32 UR9, UR8, 0xb, URZ ;  /* 0x0000000b08097899 */ /* 0x000fe400080006ff */
[----:B------:R-:W-:Y:S02]  /*05f0*/  USHF.L.U32 UR8, UR8, 0x1, URZ ;  /* 0x0000000108087899 */ /* 0x000fe400080006ff */
[----:B------:R-:W-:-:S04]  /*0600*/  UIADD3 UR6, UPT, UPT, -UR6, 0x100000, URZ ;  /* 0x0010000006067890 */ /* 0x000fc8000fffe1ff */
[----:B------:R-:W-:Y:S02]  /*0610*/  USHF.L.U32 UR7, UR6, 0xb, URZ ;  /* 0x0000000b06077899 */ /* 0x000fe400080006ff */
[----:B------:R-:W-:Y:S01]  /*0620*/  USHF.L.U32 UR6, UR6, 0x1, URZ ;  /* 0x0000000106067899 */ /* 0x000fe200080006ff */
[----:B------:R-:W-:Y:S01]  /*0630*/  ELECT P0, URZ, PT ;  /* 0x0000000000ff782f */ /* 0x000fe20003800000 */
[----:B------:R-:W3:Y:S02]  /*0640*/  FENCE.VIEW.ASYNC.S ;  /* 0x00000000000073c6 */ /* 0x000ee40000000000 */
[----:B---3--:R3:W4:Y:S08]  /*0650*/  SYNCS.EXCH.64 URZ, [UR4], UR8 ;  /* 0x0000000804ff75b2 */ /* 0x0087300008000100 */
[----:B------:R3:W1:Y:S01]  /*0660*/  SYNCS.EXCH.64 URZ, [UR4+0x20], UR6 ;  /* 0x0000200604ff75b2 */ /* 0x0006620008000100 */
[----:B------:R3:W1:Y:S01]  /*0670*/  SYNCS.EXCH.64 URZ, [UR4+0x8], UR8 ;  /* 0x0000080804ff75b2 */ /* 0x0006620008000100 */
[----:B------:R3:W1:Y:S01]  /*0680*/  SYNCS.EXCH.64 URZ, [UR4+0x28], UR6 ;  /* 0x0000280604ff75b2 */ /* 0x0006620008000100 */
[----:B------:R3:W1:Y:S01]  /*0690*/  SYNCS.EXCH.64 URZ, [UR4+0x10], UR8 ;  /* 0x0000100804ff75b2 */ /* 0x0006620008000100 */
[----:B------:R3:W1:Y:S01]  /*06a0*/  SYNCS.EXCH.64 URZ, [UR4+0x30], UR6 ;  /* 0x0000300604ff75b2 */ /* 0x0006620008000100 */
[----:B------:R3:W1:Y:S01]  /*06b0*/  SYNCS.EXCH.64 URZ, [UR4+0x18], UR8 ;  /* 0x0000180804ff75b2 */ /* 0x0006620008000100 */
[----:B------:R3:W1:Y:S01]  /*06c0*/  SYNCS.EXCH.64 URZ, [UR4+0x38], UR6 ;  /* 0x0000380604ff75b2 */ /* 0x0006620008000100 */
[----:B------:R-:W-:Y:S01]  /*06d0*/  NOP ;  /* 0x0000000000007918 */ /* 0x000fe20000000000 */
.L_x_9:
[----:B------:R-:W2:Y:S01]  /*06e0*/  SHFL.IDX PT, R0, R77, RZ, 0x1f ;  /* 0x00001fff4d007589 */ /* 0x000ea200000e0000 */
[----:B------:R-:W-:Y:S01]  /*06f0*/  NOP ;  /* 0x0000000000007918 */ /* 0x000fe20000000000 */
[----:B--2---:R-:W-:-:S13]  /*0700*/  ISETP.NE.AND P0, PT, R0, 0x1, PT ;  /* 0x000000010000780c */ /* 0x004fda0003f05270 */
[----:B------:R-:W-:Y:S05]  /*0710*/  @P0 BRA `(.L_x_10) ;  /* 0x0000000000540947 */ /* 0x000fea0003800000 */
[----:B---3--:R-:W-:Y:S01]  /*0720*/  UMOV UR4, 0x400 ;  /* 0x0000040000047882 */ /* 0x008fe20000000000 */
        /* <DEDUP_REMOVED lines=10> */
[----:B------:R-:W2:Y:S02]  /*07d0*/  FENCE.VIEW.ASYNC.S ;  /* 0x00000000000073c6 */ /* 0x000ea40000000000 */
[----:B--2---:R2:W3:Y:S08]  /*07e0*/  SYNCS.EXCH.64 URZ, [UR4+0x40], UR8 ;  /* 0x0000400804ff75b2 */ /* 0x0044f00008000100 */
        /* <DEDUP_REMOVED lines=8> */
.L_x_10:
[----:B------:R-:W4:Y:S01]  /*0870*/  SHFL.IDX PT, R0, R77, RZ, 0x1f ;  /* 0x00001fff4d007589 */ /* 0x000f2200000e0000 */
[----:B------:R-:W-:Y:S01]  /*0880*/  NOP ;  /* 0x0000000000007918 */ /* 0x000fe20000000000 */
[----:B----4-:R-:W-:-:S13]  /*0890*/  ISETP.NE.AND P0, PT, R0, 0x3, PT ;  /* 0x000000030000780c */ /* 0x010fda0003f05270 */
[----:B------:R-:W-:Y:S05]  /*08a0*/  @P0 BRA `(.L_x_11) ;  /* 0x00000000002c0947 */ /* 0x000fea0003800000 */
[----:B--23--:R-:W-:Y:S01]  /*08b0*/  UMOV UR6, 0x400 ;  /* 0x0000040000067882 */ /* 0x00cfe20000000000 */
[----:B------:R-:W-:Y:S01]  /*08c0*/  UMOV UR4, 0x20 ;  /* 0x0000002000047882 */ /* 0x000fe20000000000 */
[----:B------:R-:W-:Y:S02]  /*08d0*/  ULEA UR6, UR46, UR6, 0x18 ;  /* 0x000000062e067291 */ /* 0x000fe4000f8ec0ff */
[----:B------:R-:W-:-:S04]  /*08e0*/  UIADD3 UR4, UPT, UPT, -UR4, 0x100000, URZ ;  /* 0x0010000004047890 */ /* 0x000fc8000fffe1ff */
[----:B------:R-:W-:Y:S02]  /*08f0*/  USHF.L.U32 UR5, UR4, 0xb, URZ ;  /* 0x0000000b04057899 */ /* 0x000fe400080006ff */
[----:B------:R-:W-:Y:S01]  /*0900*/  USHF.L.U32 UR4, UR4, 0x1, URZ ;  /* 0x0000000104047899 */ /* 0x000fe200080006ff */
[----:B------:R-:W-:Y:S01]  /*0910*/  ELECT P0, URZ, PT ;  /* 0x0000000000ff782f */ /* 0x000fe20003800000 */
[----:B------:R-:W2:Y:S10]  /*0920*/  FENCE.VIEW.ASYNC.S ;  /* 0x00000000000073c6 */ /* 0x000eb40000000000 */
[----:B--2---:R4:W2:Y:S01]  /*0930*/  SYNCS.EXCH.64 URZ, [UR6+0x80], UR4 ;  /* 0x0000800406ff75b2 */ /* 0x0048a20008000100 */
[----:B------:R4:W3:Y:S02]  /*0940*/  SYNCS.EXCH.64 URZ, [UR6+0x88], UR4 ;  /* 0x0000880406ff75b2 */ /* 0x0008e40008000100 */
[----:B----4-:R-:W-:Y:S01]  /*0950*/  NOP ;  /* 0x0000000000007918 */ /* 0x010fe20000000000 */
.L_x_11:
[----:B------:R-:W4:Y:S01]  /*0960*/  SHFL.IDX PT, R0, R77, RZ, 0x1f ;  /* 0x00001fff4d007589 */ /* 0x000f2200000e0000 */
[----:B------:R-:W-:Y:S01]  /*0970*/  NOP ;  /* 0x0000000000007918 */ /* 0x000fe20000000000 */
[----:B----4-:R-:W-:-:S13]  /*0980*/  ISETP.NE.AND P0, PT, R0, 0x4, PT ;  /* 0x000000040000780c */ /* 0x010fda0003f05270 */
[----:B------:R-:W-:Y:S05]  /*0990*/  @P0 BRA `(.L_x_12) ;  /* 0x0000000000480947 */ /* 0x000fea0003800000 */
[----:B--23--:R-:W-:Y:S01]  /*09a0*/  UMOV UR4, 0x3a0 ;  /* 0x000003a000047882 */ /* 0x00cfe20000000000 */
[----:B------:R-:W-:Y:S01]  /*09b0*/  UMOV UR6, 0x400 ;  /* 0x0000040000067882 */ /* 0x000fe20000000000 */
[----:B------:R-:W-:Y:S01]  /*09c0*/  USEL UR4, UR4, 0x320, UP3 ;  /* 0x0000032004047887 */ /* 0x000fe20009800000 */
        /* <DEDUP_REMOVED lines=10> */
[----:B--2---:R4:W2:Y:S08]  /*0a70*/  SYNCS.EXCH.64 URZ, [UR6+0x90], UR8 ;  /* 0x0000900806ff75b2 */ /* 0x0048b00008000100 */
[----:B------:R4:W3:Y:S01]  /*0a80*/  SYNCS.EXCH.64 URZ, [UR6+0xa0], UR4 ;  /* 0x0000a00406ff75b2 */ /* 0x0008e20008000100 */
[----:B------:R4:W1:Y:S01]  /*0a90*/  SYNCS.EXCH.64 URZ, [UR6+0x98], UR8 ;  /* 0x0000980806ff75b2 */ /* 0x0008620008000100 */
[----:B------:R4:W1:Y:S02]  /*0aa0*/  SYNCS.EXCH.64 URZ, [UR6+0xa8], UR4 ;  /* 0x0000a80406ff75b2 */ /* 0x0008640008000100 */
[----:B----4-:R-:W-:Y:S01]  /*0ab0*/  NOP ;  /* 0x0000000000007918 */ /* 0x010fe20000000000 */
.L_x_12:
[----:B------:R-:W4:Y:S01]  /*0ac0*/  SHFL.IDX PT, R0, R77, RZ, 0x1f ;  /* 0x00001fff4d007589 */ /* 0x000f2200000e0000 */
[----:B------:R-:W-:Y:S01]  /*0ad0*/  NOP ;  /* 0x0000000000007918 */ /* 0x000fe20000000000 */
[----:B----4-:R-:W-:-:S13]  /*0ae0*/  ISETP.NE.AND P0, PT, R0, 0x5, PT ;  /* 0x000000050000780c */ /* 0x010fda0003f05270 */
[----:B------:R-:W-:Y:S05]  /*0af0*/  @P0 BRA `(.L_x_13) ;  /* 0x0000000000540947 */ /* 0x000fea0003800000 */
[----:B--23--:R-:W-:Y:S01]  /*0b00*/  UMOV UR4, 0x400 ;  /* 0x0000040000047882 */ /* 0x00cfe20000000000 */
        /* <DEDUP_REMOVED lines=14> */
[----:B------:R4:W1:Y:S01]  /*0bf0*/  SYNCS.EXCH.64 URZ, [UR4+0xd8], UR8 ;  /* 0x0000d80804ff75b2 */ /* 0x0008620008000100 */
[----:B------:R4:W1:Y:S01]  /*0c00*/  SYNCS.EXCH.64 URZ, [UR4+0xc0], UR6 ;  /* 0x0000c00604ff75b2 */ /* 0x0008620008000100 */
[----:B------:R4:W1:Y:S01]  /*0c10*/  SYNCS.EXCH.64 URZ, [UR4+0xe0], UR8 ;  /* 0x0000e00804ff75b2 */ /* 0x0008620008000100 */
[----:B------:R4:W1:Y:S01]  /*0c20*/  SYNCS.EXCH.64 URZ, [UR4+0xc8], UR6 ;  /* 0x0000c80604ff75b2 */ /* 0x0008620008000100 */
[----:B------:R4:W1:Y:S02]  /*0c30*/  SYNCS.EXCH.64 URZ, [UR4+0xe8], UR8 ;  /* 0x0000e80804ff75b2 */ /* 0x0008640008000100 */
[----:B----4-:R-:W-:Y:S01]  /*0c40*/  NOP ;  /* 0x0000000000007918 */ /* 0x010fe20000000000 */
.L_x_13:
[----:B------:R-:W4:Y:S01]  /*0c50*/  SHFL.IDX PT, R0, R77, RZ, 0x1f ;  /* 0x00001fff4d007589 */ /* 0x000f2200000e0000 */
[----:B------:R-:W-:Y:S01]  /*0c60*/  ISETP.NE.OR P1, PT, RZ, UR18, !P1 ;  /* 0x00000012ff007c0c */ /* 0x000fe2000cf25670 */
        /* <DEDUP_REMOVED lines=12> */
[----:B------:R4:W3:Y:S01]  /*0d30*/  SYNCS.EXCH.64 URZ, [UR4+0x100], UR6 ;  /* 0x0001000604ff75b2 */ /* 0x0008e20008000100 */
[----:B------:R4:W1:Y:S01]  /*0d40*/  SYNCS.EXCH.64 URZ, [UR4+0xf8], UR6 ;  /* 0x0000f80604ff75b2 */ /* 0x0008620008000100 */
[----:B------:R4:W1:Y:S02]  /*0d50*/  SYNCS.EXCH.64 URZ, [UR4+0x108], UR6 ;  /* 0x0001080604ff75b2 */ /* 0x0008640008000100 */
[----:B----4-:R-:W-:Y:S01]  /*0d60*/  NOP ;  /* 0x0000000000007918 */ /* 0x010fe20000000000 */
.L_x_14:
[----:B------:R-:W-:Y:S01]  /*0d70*/  VOTEU.ALL UP0, P1 ;  /* 0x0000000000ff7886 */ /* 0x000fe20000800000 */
[----:B--23--:R-:W-:Y:S01]  /*0d80*/  UMOV UR4, 0x20 ;  /* 0x0000002000047882 */ /* 0x00cfe20000000000 */
[----:B------:R-:W2:Y:S01]  /*0d90*/  LDCU UR7, c[0x0][0x36c] ;  /* 0x00006d80ff0777ac */ /* 0x000ea20008000800 */
[----:B------:R-:W-:Y:S01]  /*0da0*/  NOP ;  /* 0x0000000000007918 */ /* 0x000fe20000000000 */
[----:B------:R-:W-:Y:S01]  /*0db0*/  LOP3.LUT R0, R87, 0x1f, RZ, 0xc0, !PT ;  /* 0x0000001f57007812 */ /* 0x000fe200078ec0ff */
[----:B------:R-:W-:Y:S01]  /*0dc0*/  @!UP0 UMOV UR6, 0x400 ;  /* 0x0000040000068882 */ /* 0x000fe20000000000 */
[----:B------:R-:W-:-:S04]  /*0dd0*/  @!UP0 UIADD3 UR4, UPT, UPT, -UR4, 0x100000, URZ ;  /* 0x0010000004048890 */ /* 0x000fc8000fffe1ff */
[----:B------:R-:W-:Y:S02]  /*0de0*/  @!UP0 USHF.L.U32 UR5, UR4, 0xb, URZ ;  /* 0x0000000b04058899 */ /* 0x000fe400080006ff */
[----:B------:R-:W-:Y:S02]  /*0df0*/  @!UP0 USHF.L.U32 UR4, UR4, 0x1, URZ ;  /* 0x0000000104048899 */ /* 0x000fe400080006ff */
[----:B------:R-:W-:Y:S01]  /*0e00*/  @!UP0 ULEA UR6, UR46, UR6, 0x18 ;  /* 0x000000062e068291 */ /* 0x000fe2000f8ec0ff */
[----:B------:R-:W-:Y:S01]  /*0e10*/  VOTEU.ALL UP0, P1 ;  /* 0x0000000000ff7886 */ /* 0x000fe20000800000 */
[----:B------:R-:W-:Y:S02]  /*0e20*/  UISETP.NE.AND UP4, UPT, UR18, URZ, UPT ;  /* 0x000000ff1200728c */ /* 0x000fe4000bf85270 */
[----:B--2---:R-:W-:Y:S01]  /*0e30*/  UISETP.EQ.U32.AND UP5, UPT, UR7, 0x1, UPT ;  /* 0x000000010700788c */ /* 0x004fe2000bfa2070 */
[----:B------:R-:W2:Y:S07]  /*0e40*/  FENCE.VIEW.ASYNC.S ;  /* 0x00000000000073c6 */ /* 0x000eae0000000000 */
[----:B--2---:R2:W3:Y:S01]  /*0e50*/  @!UP0 SYNCS.EXCH.64 URZ, [UR6+0x110], UR4 ;  /* 0x0001100406ff85b2 */ /* 0x0044e20008000100 */
[----:B------:R-:W-:Y:S05]  /*0e60*/  BRA.U !UP5, `(.L_x_15) ;  /* 0x000000010d087547 */ /* 0x000fea000b800000 */
[----:B-1-3--:R-:W-:Y:S01]  /*0e70*/  UCGABAR_ARV ;  /* 0x00000000000079c7 */ /* 0x00afe20008000000 */
[----:B------:R-:W-:Y:S05]  /*0e80*/  BRA `(.L_x_16) ;  /* 0x0000000000047947 */ /* 0x000fea0003800000 */
.L_x_15:
[----:B-1-3--:R-:W-:Y:S01]  /*0e90*/  NOP ;  /* 0x0000000000007918 */ /* 0x00afe20000000000 */
.L_x_16:
[----:B------:R-:W1:Y:S01]  /*0ea0*/  S2UR UR29, SR_CTAID.X ;  /* 0x00000000001d79c3 */ /* 0x000e620000002500 */
[----:B------:R-:W-:-:S05]  /*0eb0*/  CS2R.32 R78, SR_CgaSize ;  /* 0x00000000004e7805 */ /* 0x000fca0000008a00 */
[----:B------:R-:W-:-:S05]  /*0ec0*/  IMAD R78, R78, -0xa0, RZ ;  /* 0xffffff604e4e7824 */ /* 0x000fca00078e02ff */
[----:B--2---:R-:W-:-:S14]  /*0ed0*/  R2UR UR5, R78 ;  /* 0x000000004e0572ca */ /* 0x004fdc00000e0000 */
[----:B------:R-:W2:Y:S01]  /*0ee0*/  LDCU UR5, c[0x0][UR5+0x2b0] ;  /* 0x00005600050577ac */ /* 0x000ea20008000800 */
[----:B------:R-:W-:-:S05]  /*0ef0*/  CS2R.32 R78, SR_CgaSize ;  /* 0x00000000004e7805 */ /* 0x000fca0000008a00 */
[----:B------:R-:W-:-:S05]  /*0f00*/  IMAD R78, R78, -0xa0, RZ ;  /* 0xffffff604e4e7824 */ /* 0x000fca00078e02ff */
[----:B------:R-:W-:-:S14]  /*0f10*/  R2UR UR4, R78 ;  /* 0x000000004e0472ca */ /* 0x000fdc00000e0000 */
[----:B------:R-:W3:Y:S01]  /*0f20*/  LDCU UR4, c[0x0][UR4+0x2b4] ;  /* 0x00005680040477ac */ /* 0x000ee20008000800 */
[----:B------:R-:W4:Y:S01]  /*0f30*/  S2UR UR7, SR_CTAID.Y ;  /* 0x00000000000779c3 */ /* 0x000f220000002600 */
[----:B------:R-:W-:-:S05]  /*0f40*/  CS2R.32 R78, SR_CgaSize ;  /* 0x00000000004e7805 */ /* 0x000fca0000008a00 */
[----:B------:R-:W-:-:S05]  /*0f50*/  IMAD R78, R78, -0xa0, RZ ;  /* 0xffffff604e4e7824 */ /* 0x000fca00078e02ff */
[----:B------:R-:W-:-:S14]  /*0f60*/  R2UR UR8, R78 ;  /* 0x000000004e0872ca */ /* 0x000fdc00000e0000 */
[----:B------:R-:W3:Y:S01]  /*0f70*/  LDCU UR8, c[0x0][UR8+0x2a0] ;  /* 0x00005400080877ac */ /* 0x000ee20008000800 */
[----:B------:R-:W-:Y:S01]  /*0f80*/  UISETP.GT.U32.AND UP0, UPT, UR27, 0xffff, UPT ;  /* 0x0000ffff1b00788c */ /* 0x000fe2000bf04070 */
[----:B------:R-:W3:Y:S01]  /*0f90*/  LDCU UR19, c[0x0][0xb24] ;  /* 0x00016480ff1377ac */ /* 0x000ee20008000800 */
[----:B------:R-:W1:Y:S01]  /*0fa0*/  S2UR UR36, SR_CTAID.Z ;  /* 0x00000000002479c3 */ /* 0x000e620000002700 */
[----:B------:R-:W-:-:S05]  /*0fb0*/  CS2R.32 R78, SR_CgaSize ;  /* 0x00000000004e7805 */ /* 0x000fca0000008a00 */
[----:B------:R-:W-:-:S05]  /*0fc0*/  IMAD R78, R78, -0xa0, RZ ;  /* 0xffffff604e4e7824 */ /* 0x000fca00078e02ff */
[----:B------:R-:W-:-:S14]  /*0fd0*/  R2UR UR63, R78 ;  /* 0x000000004e3f72ca */ /* 0x000fdc00000e0000 */
[----:B------:R-:W3:Y:S01]  /*0fe0*/  LDCU UR63, c[0x0][UR63+0x2a4] ;  /* 0x000054803f3f77ac */ /* 0x000ee20008000800 */
[----:B------:R-:W-:Y:S01]  /*0ff0*/  USHF.L.U32 UR24, UR46, 0x9, URZ ;  /* 0x000000092e187899 */ /* 0x000fe200080006ff */
[----:B-1----:R-:W-:Y:S01]  /*1000*/  I2FP.F32.U32 R3, UR29 ;  /* 0x0000001d00037c45 */ /* 0x002fe20008201000 */
[----:B------:R-:W-:Y:S01]  /*1010*/  UMOV UR32, 0x5 ;  /* 0x0000000500207882 */ /* 0x000fe20000000000 */
[----:B------:R-:W1:Y:S03]  /*1020*/  LDCU UR45, c[0x0][0xb24] ;  /* 0x00016480ff2d77ac */ /* 0x000e660008000800 */
[----:B--2---:R-:W-:Y:S01]  /*1030*/  FMUL R3, R3, UR5 ;  /* 0x0000000503037c20 */ /* 0x004fe20008400000 */
[----:B------:R-:W-:Y:S01]  /*1040*/  USEL UR5, UR27, 0xffff, !UP0 ;  /* 0x0000ffff1b057887 */ /* 0x000fe2000c000000 */
[----:B----4-:R-:W-:Y:S01]  /*1050*/  I2FP.F32.U32 R2, UR7 ;  /* 0x0000000700027c45 */ /* 0x010fe20008201000 */
[----:B------:R-:W2:Y:S03]  /*1060*/  LDCU UR31, c[0x0][0xb30] ;  /* 0x00016600ff1f77ac */ /* 0x000ea60008000800 */
[----:B------:R-:W4:Y:S01]  /*1070*/  F2I.U32.TRUNC.NTZ R3, R3 ;  /* 0x0000000300037305 */ /* 0x000f22000020f000 */
[----:B---3--:R-:W-:Y:S01]  /*1080*/  FMUL R2, R2, UR4 ;  /* 0x0000000402027c20 */ /* 0x008fe20008400000 */
[----:B------:R-:W-:-:S02]  /*1090*/  ULOP3.LUT UR25, UR5, 0xffff, URZ, 0xc0, !UPT ;  /* 0x0000ffff05197892 */ /* 0x000fc4000f8ec0ff */
[----:B------:R-:W-:Y:S01]  /*10a0*/  UISETP.GE.AND UP2, UPT, UR19, 0x1, UPT ;  /* 0x000000011300788c */ /* 0x000fe2000bf46270 */
[----:B------:R-:W-:-:S03]  /*10b0*/  UMOV UR30, UR7 ;  /* 0x00000007001e7c82 */ /* 0x000fc60008000000 */
[----:B------:R-:W3:Y:S01]  /*10c0*/  F2I.U32.TRUNC.NTZ R2, R2 ;  /* 0x0000000200027305 */ /* 0x000ee2000020f000 */
[----:B------:R-:W-:Y:S01]  /*10d0*/  UMOV UR20, UR29 ;  /* 0x0000001d00147c82 */ /* 0x000fe20008000000 */
[----:B----4-:R-:W-:Y:S02]  /*10e0*/  R2UR UR4, R3 ;  /* 0x00000000030472ca */ /* 0x010fe400000e0000 */
[----:B------:R-:W-:Y:S02]  /*10f0*/  PRMT R3, RZ, 0x7610, R3 ;  /* 0x00007610ff037816 */ /* 0x000fe40000000003 */
[----:B---3--:R-:W-:Y:S02]  /*1100*/  R2UR UR6, R2 ;  /* 0x00000000020672ca */ /* 0x008fe400000e0000 */
[----:B------:R-:W-:-:S07]  /*1110*/  PRMT R2, RZ, 0x7610, R2 ;  /* 0x00007610ff027816 */ /* 0x000fce0000000002 */
[----:B------:R-:W-:-:S04]  /*1120*/  UIADD3 UR5, UPT, UPT, -UR4, URZ, URZ ;  /* 0x000000ff04057290 */ /* 0x000fc8000fffe1ff */
[----:B------:R-:W-:Y:S02]  /*1130*/  UIMAD UR5, UR8, UR5, UR29 ;  /* 0x00000005080572a4 */ /* 0x000fe4000f8e021d */
[----:B------:R-:W-:-:S04]  /*1140*/  UIADD3 UR4, UPT, UPT, -UR6, URZ, URZ ;  /* 0x000000ff06047290 */ /* 0x000fc8000fffe1ff */
[----:B------:R-:W-:Y:S01]  /*1150*/  IMAD.U32 R78, RZ, RZ, UR5 ;  /* 0x00000005ff4e7e24 */ /* 0x000fe2000f8e00ff */
[----:B------:R-:W-:Y:S01]  /*1160*/  UIMAD UR63, UR63, UR4, UR7 ;  /* 0x000000043f3f72a4 */ /* 0x000fe2000f8e0207 */
[----:B-12---:R-:W-:Y:S11]  /*1170*/  BRA.U UP4, `(.L_x_17) ;  /* 0x0000000104407547 */ /* 0x006ff6000b800000 */
[----:B------:R-:W-:-:S13]  /*1180*/  R2UR UR4, R78 ;  /* 0x000000004e0472ca */ /* 0x000fda00000e0000 */
[----:B------:R-:W-:Y:S02]  /*1190*/  UISETP.GT.U32.AND UP0, UPT, UR4, 0x1, UPT ;  /* 0x000000010400788c */ /* 0x000fe4000bf04070 */
[----:B------:R-:W-:Y:S02]  /*11a0*/  ULOP3.LUT UR4, UR4, 0xfffffffe, URZ, 0xc0, !UPT ;  /* 0xfffffffe04047892 */ /* 0x000fe4000f8ec0ff */
[----:B------:R-:W-:Y:S02]  /*11b0*/  UISETP.NE.AND UP1, UPT, UR63, URZ, UP0 ;  /* 0x000000ff3f00728c */ /* 0x000fe40008725270 */
[----:B------:R-:W-:Y:S02]  /*11c0*/  UISETP.NE.AND UP0, UPT, UR63, 0x1, UP0 ;  /* 0x000000013f00788c */ /* 0x000fe40008705270 */
[----:B------:R-:W-:Y:S02]  /*11d0*/  USEL UR7, URZ, 0x1, UP1 ;  /* 0x00000001ff077887 */ /* 0x000fe40008800000 */
[----:B------:R-:W-:-:S02]  /*11e0*/  USEL UR6, URZ, 0x4, UP0 ;  /* 0x00000004ff067887 */ /* 0x000fc40008000000 */
[----:B------:R-:W-:Y:S02]  /*11f0*/  USEL UR5, URZ, 0x2, UP1 ;  /* 0x00000002ff057887 */ /* 0x000fe40008800000 */
[----:B------:R-:W-:Y:S02]  /*1200*/  ULEA UR4, UR63, UR4, 0x1 ;  /* 0x000000043f047291 */ /* 0x000fe4000f8e08ff */
[----:B------:R-:W-:Y:S02]  /*1210*/  USEL UR8, URZ, 0x8, UP0 ;  /* 0x00000008ff087887 */ /* 0x000fe40008000000 */
[----:B------:R-:W-:-:S03]  /*1220*/  UIADD3 UR5, UPT, UPT, UR5, UR6, UR7 ;  /* 0x0000000605057290 */ /* 0x000fc6000fffe007 */
[----:B------:R-:W-:Y:S01]  /*1230*/  UMOV UR6, 0x3 ;  /* 0x0000000300067882 */ /* 0x000fe20000000000 */
[----:B------:R-:W-:Y:S02]  /*1240*/  UIADD3 UR5, UPT, UPT, UR5, UR8, URZ ;  /* 0x0000000805057290 */ /* 0x000fe4000fffe0ff */
[----:B------:R-:W-:-:S04]  /*1250*/  USHF.L.U32 UR4, UR6, UR4, URZ ;  /* 0x0000000406047299 */ /* 0x000fc800080006ff */
[----:B------:R-:W-:Y:S02]  /*1260*/  MOV R3, UR5 ;  /* 0x0000000500037c02 */ /* 0x000fe40008000f00 */
[----:B------:R-:W-:Y:S02]  /*1270*/  IMAD.U32 R2, RZ, RZ, UR4 ;  /* 0x00000004ff027e24 */ /* 0x000fe4000f8e00ff */
.L_x_17:
[----:B------:R-:W-:Y:S05]  /*1280*/  BRA.U !UP2, `(.L_x_18) ;  /* 0x000000010ad47547 */ /* 0x000fea000b800000 */
[----:B------:R-:W1:Y:S01]  /*1290*/  LDCU.128 UR20, c[0x0][0xb10] ;  /* 0x00016200ff1477ac */ /* 0x000e620008000c00 */
[----:B------:R-:W2:Y:S01]  /*12a0*/  LDCU UR6, c[0x0][0x370] ;  /* 0x00006e00ff0677ac */ /* 0x000ea20008000800 */
[----:B------:R-:W3:Y:S01]  /*12b0*/  LDCU UR5, c[0x0][0x374] ;  /* 0x00006e80ff0577ac */ /* 0x000ee20008000800 */
[----:B------:R-:W4:Y:S01]  /*12c0*/  LDCU UR26, c[0x0][0xb0c] ;  /* 0x00016180ff1a77ac */ /* 0x000f220008000800 */
[----:B------:R-:W4:Y:S01]  /*12d0*/  LDCU UR4, c[0x0][0xb20] ;  /* 0x00016400ff0477ac */ /* 0x000f220008000800 */
[----:B------:R-:W4:Y:S01]  /*12e0*/  LDCU.64 UR8, c[0x0][0xb28] ;  /* 0x00016500ff0877ac */ /* 0x000f220008000a00 */
[----:B-1----:R-:W-:Y:S02]  /*12f0*/  UISETP.NE.AND UP0, UPT, UR22, 0x1, UPT ;  /* 0x000000011600788c */ /* 0x002fe4000bf05270 */
[----:B---3--:R-:W-:Y:S02]  /*1300*/  UIMAD.WIDE.U32 UR10, UR5, UR23, URZ ;  /* 0x00000017050a72a5 */ /* 0x008fe4000f8e00ff */
[----:B--2---:R-:W-:-:S02]  /*1310*/  UIMAD.WIDE.U32 UR12, UR6, UR20, URZ ;  /* 0x00000014060c72a5 */ /* 0x004fc4000f8e00ff */
[----:B----4-:R-:W-:Y:S02]  /*1320*/  UISETP.NE.AND UP1, UPT, UR26, 0x1, UPT ;  /* 0x000000011a00788c */ /* 0x010fe4000bf25270 */
[----:B------:R-:W-:Y:S01]  /*1330*/  UISETP.NE.AND UP2, UPT, UR19, 0x1, UPT ;  /* 0x000000011300788c */ /* 0x000fe2000bf45270 */
[----:B------:R-:W-:Y:S02]  /*1340*/  UMOV UR10, UR11 ;  /* 0x0000000b000a7c82 */ /* 0x000fe40008000000 */
[----:B------:R-:W-:Y:S01]  /*1350*/  UMOV UR12, UR13 ;  /* 0x0000000d000c7c82 */ /* 0x000fe20008000000 */
[----:B------:R-:W-:Y:S02]  /*1360*/  @UP0 USHF.R.U32.HI UR5, URZ, UR4, UR10 ;  /* 0x00000004ff050299 */ /* 0x000fe4000801160a */
[----:B------:R-:W-:Y:S02]  /*1370*/  UIMAD.WIDE.U32 UR16, UR30, UR23, URZ ;  /* 0x000000171e1072a5 */ /* 0x000fe4000f8e00ff */
[----:B------:R-:W-:-:S02]  /*1380*/  UIMAD.WIDE.U32 UR10, UR5, UR8, URZ ;  /* 0x00000008050a72a5 */ /* 0x000fc4000f8e00ff */
[----:B------:R-:W-:Y:S02]  /*1390*/  @UP1 USHF.R.U32.HI UR6, URZ, UR21, UR12 ;  /* 0x00000015ff061299 */ /* 0x000fe4000801160c */
[----:B------:R-:W-:Y:S02]  /*13a0*/  UIMAD.WIDE.U32 UR14, UR29, UR20, URZ ;  /* 0x000000141d0e72a5 */ /* 0x000fe4000f8e00ff */
[----:B------:R-:W-:Y:S01]  /*13b0*/  UIMAD.WIDE.U32 UR12, UR6, UR8, URZ ;  /* 0x00000008060c72a5 */ /* 0x000fe2000f8e00ff */
[----:B------:R-:W-:Y:S01]  /*13c0*/  UMOV UR16, UR17 ;  /* 0x0000001100107c82 */ /* 0x000fe20008000000 */
[----:B------:R-:W-:Y:S01]  /*13d0*/  UMOV UR10, UR11 ;  /* 0x0000000b000a7c82 */ /* 0x000fe20008000000 */
[----:B------:R-:W-:Y:S02]  /*13e0*/  USHF.R.U32.HI UR16, URZ, UR4, UR16 ;  /* 0x00000004ff107299 */ /* 0x000fe40008011610 */
[----:B------:R-:W-:Y:S02]  /*13f0*/  @UP2 USHF.R.U32.HI UR5, URZ, UR9, UR10 ;  /* 0x00000009ff052299 */ /* 0x000fe4000801160a */
[----:B------:R-:W-:Y:S01]  /*1400*/  UMOV UR7, UR13 ;  /* 0x0000000d00077c82 */ /* 0x000fe20008000000 */
[----:B------:R-:W-:Y:S01]  /*1410*/  UMOV UR14, UR15 ;  /* 0x0000000f000e7c82 */ /* 0x000fe20008000000 */
[----:B------:R-:W-:-:S02]  /*1420*/  @UP2 USHF.R.U32.HI UR6, URZ, UR9, UR7 ;  /* 0x00000009ff062299 */ /* 0x000fc40008011607 */
[----:B------:R-:W-:Y:S02]  /*1430*/  USHF.R.U32.HI UR14, URZ, UR21, UR14 ;  /* 0x00000015ff0e7299 */ /* 0x000fe4000801160e */
[----:B------:R-:W-:Y:S02]  /*1440*/  USEL UR4, UR30, UR16, !UP0 ;  /* 0x000000101e047287 */ /* 0x000fe4000c000000 */
[----:B------:R-:W-:Y:S02]  /*1450*/  UIMAD UR7, UR5, UR19, URZ ;  /* 0x00000013050772a4 */ /* 0x000fe4000f8e02ff */
[----:B------:R-:W-:Y:S02]  /*1460*/  USEL UR5, UR29, UR14, !UP1 ;  /* 0x0000000e1d057287 */ /* 0x000fe4000c800000 */
[----:B------:R-:W-:Y:S02]  /*1470*/  UIMAD UR12, UR6, UR19, URZ ;  /* 0x00000013060c72a4 */ /* 0x000fe4000f8e02ff */
[----:B------:R-:W-:-:S02]  /*1480*/  UISETP.GE.AND UP0, UPT, UR4, UR7, UPT ;  /* 0x000000070400728c */ /* 0x000fc4000bf06270 */
[----:B------:R-:W-:Y:S02]  /*1490*/  UIMAD.WIDE.U32 UR10, UR4, UR8, URZ ;  /* 0x00000008040a72a5 */ /* 0x000fe4000f8e00ff */
[----:B------:R-:W-:Y:S02]  /*14a0*/  UISETP.GE.OR UP0, UPT, UR5, UR12, UP0 ;  /* 0x0000000c0500728c */ /* 0x000fe40008706670 */
[----:B------:R-:W-:Y:S02]  /*14b0*/  UIMAD.WIDE.U32 UR12, UR5, UR8, URZ ;  /* 0x00000008050c72a5 */ /* 0x000fe4000f8e00ff */
[----:B------:R-:W-:Y:S01]  /*14c0*/  UIADD3 UR10, UPT, UPT, -UR4, URZ, URZ ;  /* 0x000000ff040a7290 */ /* 0x000fe2000fffe1ff */
[----:B------:R-:W-:Y:S01]  /*14d0*/  UMOV UR8, UR11 ;  /* 0x0000000b00087c82 */ /* 0x000fe20008000000 */
[----:B------:R-:W-:Y:S02]  /*14e0*/  UIADD3 UR20, UPT, UPT, -UR5, URZ, URZ ;  /* 0x000000ff05147290 */ /* 0x000fe4000fffe1ff */
[----:B------:R-:W-:-:S03]  /*14f0*/  USHF.R.U32.HI UR8, URZ, UR9, UR8 ;  /* 0x00000009ff087299 */ /* 0x000fc60008011608 */
[----:B------:R-:W-:Y:S01]  /*1500*/  @!UP0 UMOV UR7, UR13 ;  /* 0x0000000d00078c82 */ /* 0x000fe20008000000 */
[----:B------:R-:W-:Y:S02]  /*1510*/  UIMAD UR30, UR22, UR10, UR30 ;  /* 0x0000000a161e72a4 */ /* 0x000fe4000f8e021e */
[----:B------:R-:W-:Y:S02]  /*1520*/  USEL UR8, UR4, UR8, !UP2 ;  /* 0x0000000804087287 */ /* 0x000fe4000d000000 */
[----:B------:R-:W-:Y:S02]  /*1530*/  @!UP0 USHF.R.U32.HI UR7, URZ, UR9, UR7 ;  /* 0x00000009ff078299 */ /* 0x000fe40008011607 */
[----:B------:R-:W-:Y:S02]  /*1540*/  UIADD3 UR9, UPT, UPT, -UR8, URZ, URZ ;  /* 0x000000ff08097290 */ /* 0x000fe4000fffe1ff */
[----:B------:R-:W-:Y:S02]  /*1550*/  @!UP0 USEL UR7, UR5, UR7, !UP2 ;  /* 0x0000000705078287 */ /* 0x000fe4000d000000 */
[----:B------:R-:W-:-:S02]  /*1560*/  UIMAD UR9, UR19, UR9, UR4 ;  /* 0x00000009130972a4 */ /* 0x000fc4000f8e0204 */
[----:B------:R-:W-:Y:S02]  /*1570*/  @!UP0 UIADD3 UR8, UPT, UPT, UR8, -UR7, URZ ;  /* 0x8000000708088290 */ /* 0x000fe4000fffe0ff */
[----:B------:R-:W-:Y:S02]  /*1580*/  @!UP0 UIMAD UR6, UR9, UR6, UR7 ;  /* 0x00000006090682a4 */ /* 0x000fe4000f8e0207 */
[----:B------:R-:W-:Y:S02]  /*1590*/  @!UP0 UIMAD UR4, UR8, UR19, UR5 ;  /* 0x00000013080482a4 */ /* 0x000fe4000f8e0205 */
[----:B------:R-:W-:Y:S02]  /*15a0*/  UIMAD UR20, UR26, UR20, UR29 ;  /* 0x000000141a1472a4 */ /* 0x000fe4000f8e021d */
[----:B------:R-:W-:Y:S01]  /*15b0*/  UIMAD UR30, UR4, UR22, UR30 ;  /* 0x00000016041e72a4 */ /* 0x000fe2000f8e021e */
[----:B------:R-:W-:Y:S02]  /*15c0*/  @!UP0 UMOV UR5, UR6 ;  /* 0x0000000600058c82 */ /* 0x000fe40008000000 */
[----:B------:R-:W-:-:S12]  /*15d0*/  UIMAD UR20, UR5, UR26, UR20 ;  /* 0x0000001a051472a4 */ /* 0x000fd8000f8e0214 */
.L_x_18:
[----:B------:R-:W-:Y:S02]  /*15e0*/  UISETP.NE.AND UP1, UPT, UR31, 0x1, UPT ;  /* 0x000000011f00788c */ /* 0x000fe4000bf25270 */
[----:B------:R-:W-:Y:S02]  /*15f0*/  UISETP.NE.AND UP0, UPT, UR18, 0x2, UPT ;  /* 0x000000021200788c */ /* 0x000fe4000bf05270 */
[----:B------:R-:W-:Y:S02]  /*1600*/  ULOP3.LUT UR24, UR24, 0x400, URZ, 0xc0, !UPT ;  /* 0x0000040018187892 */ /* 0x000fe4000f8ec0ff */
[----:B------:R-:W-:-:S03]  /*1610*/  USHF.L.U32 UR21, UR32, UR25, URZ ;  /* 0x0000001920157299 */ /* 0x000fc600080006ff */
[----:B------:R-:W-:Y:S09]  /*1620*/  BRA.U UP1, `(.L_x_19) ;  /* 0x0000000101447547 */ /* 0x000ff2000b800000 */
[----:B------:R-:W1:Y:S01]  /*1630*/  LDCU.128 UR8, c[0x0][0xb10] ;  /* 0x00016200ff0877ac */ /* 0x000e620008000c00 */
[----:B------:R-:W2:Y:S01]  /*1640*/  LDCU UR12, c[0x0][0xb0c] ;  /* 0x00016180ff0c77ac */ /* 0x000ea20008000800 */
[----:B------:R-:W3:Y:S01]  /*1650*/  LDCU UR13, c[0x0][0xb20] ;  /* 0x00016400ff0d77ac */ /* 0x000ee20008000800 */
[----:B-1----:R-:W-:Y:S02]  /*1660*/  UIMAD.WIDE.U32 UR6, UR20, UR8, URZ ;  /* 0x00000008140672a5 */ /* 0x002fe4000f8e00ff */
[----:B------:R-:W-:Y:S02]  /*1670*/  UIMAD.WIDE.U32 UR4, UR30, UR11, URZ ;  /* 0x0000000b1e0472a5 */ /* 0x000fe4000f8e00ff */
[----:B--2---:R-:W-:Y:S02]  /*1680*/  UISETP.NE.AND UP2, UPT, UR12, 0x1, UPT ;  /* 0x000000010c00788c */ /* 0x004fe4000bf45270 */
[----:B------:R-:W-:Y:S01]  /*1690*/  UISETP.NE.AND UP1, UPT, UR10, 0x1, UPT ;  /* 0x000000010a00788c */ /* 0x000fe2000bf25270 */
[----:B------:R-:W-:-:S02]  /*16a0*/  UMOV UR6, UR7 ;  /* 0x0000000700067c82 */ /* 0x000fc40008000000 */
[----:B------:R-:W-:Y:S01]  /*16b0*/  UMOV UR4, UR5 ;  /* 0x0000000500047c82 */ /* 0x000fe20008000000 */
[----:B------:R-:W-:Y:S02]  /*16c0*/  USHF.R.U32.HI UR6, URZ, UR9, UR6 ;  /* 0x00000009ff067299 */ /* 0x000fe40008011606 */
[----:B---3--:R-:W-:Y:S02]  /*16d0*/  USHF.R.U32.HI UR4, URZ, UR13, UR4 ;  /* 0x0000000dff047299 */ /* 0x008fe40008011604 */
[----:B------:R-:W-:Y:S02]  /*16e0*/  USEL UR5, UR20, UR6, !UP2 ;  /* 0x0000000614057287 */ /* 0x000fe4000d000000 */
[----:B------:R-:W-:-:S04]  /*16f0*/  USEL UR4, UR30, UR4, !UP1 ;  /* 0x000000041e047287 */ /* 0x000fc8000c800000 */
[----:B------:R-:W-:Y:S02]  /*1700*/  UIADD3 UR6, UPT, UPT, -UR4, UR5, URZ ;  /* 0x0000000504067290 */ /* 0x000fe4000fffe1ff */
[----:B------:R-:W-:Y:S02]  /*1710*/  UIADD3 UR4, UPT, UPT, UR4, -UR5, URZ ;  /* 0x8000000504047290 */ /* 0x000fe4000fffe0ff */
[----:B------:R-:W-:Y:S02]  /*1720*/  UIMAD UR30, UR6, UR10, UR30 ;  /* 0x0000000a061e72a4 */ /* 0x000fe4000f8e021e */
[----:B------:R-:W-:-:S12]  /*1730*/  UIMAD UR20, UR4, UR12, UR20 ;  /* 0x0000000c041472a4 */ /* 0x000fd8000f8e0214 */
.L_x_19:
[----:B------:R-:W-:Y:S05]  /*1740*/  BRA.U !UP5, `(.L_x_20) ;  /* 0x000000010d0c7547 */ /* 0x000fea000b800000 */
[----:B------:R-:W-:Y:S01]  /*1750*/  UCGABAR_WAIT ;  /* 0x0000000000007dc7 */ /* 0x000fe20008000000 */
[----:B------:R-:W-:Y:S01]  /*1760*/  CCTL.IVALL ;  /* 0x00000000ff00798f */ /* 0x000fe20002000000 */
[----:B------:R-:W-:Y:S05]  /*1770*/  BRA `(.L_x_21) ;  /* 0x0000000000047947 */ /* 0x000fea0003800000 */
.L_x_20:
[----:B------:R-:W-:Y:S06]  /*1780*/  BAR.SYNC.DEFER_BLOCKING 0x0 ;  /* 0x0000000000007b1d */ /* 0x000fec0000010000 */
.L_x_21:
[----:B------:R-:W-:Y:S05]  /*1790*/  BRA.U UP0, `(.L_x_22) ;  /* 0x0000001100ec7547 */ /* 0x000fea000b800000 */
[----:B------:R-:W1:Y:S01]  /*17a0*/  LDCU UR6, c[0x0][0x38c] ;  /* 0x00007180ff0677ac */ /* 0x000e620008000800 */
[----:B------:R-:W-:Y:S01]  /*17b0*/  PLOP3.LUT P1, PT, PT, PT, UP3, 0x80, 0x8 ;  /* 0x000000000008781c */ /* 0x000fe20003f2f038 */
[----:B------:R-:W-:Y:S01]  /*17c0*/  IMAD.MOV.U32 R12, RZ, RZ, 0x1 ;  /* 0x00000001ff0c7424 */ /* 0x000fe200078e00ff */
[----:B------:R-:W-:Y:S01]  /*17d0*/  ISETP.NE.AND P2, PT, R0, RZ, P3 ;  /* 0x000000ff0000720c */ /* 0x000fe20001f45270 */
[----:B------:R-:W-:Y:S01]  /*17e0*/  USHF.L.U32 UR7, UR29, 0x6, URZ ;  /* 0x000000061d077899 */ /* 0x000fe200080006ff */
[----:B------:R-:W-:Y:S01]  /*17f0*/  PLOP3.LUT P1, PT, P1, PT, PT, 0x8, 0x80 ;  /* 0x000000000080781c */ /* 0x000fe20000f2e170 */
[----:B------:R-:W-:Y:S01]  /*1800*/  USHF.L.U32 UR47, UR29, 0x7, URZ ;  /* 0x000000071d2f7899 */ /* 0x000fe200080006ff */
[----:B------:R-:W-:Y:S01]  /*1810*/  CS2R R10, SRZ ;  /* 0x00000000000a7805 */ /* 0x000fe2000001ff00 */
[----:B------:R-:W-:Y:S01]  /*1820*/  UISETP.NE.AND UP1, UPT, UR18, URZ, UPT ;  /* 0x000000ff1200728c */ /* 0x000fe2000bf25270 */
[----:B------:R-:W-:Y:S01]  /*1830*/  IMAD.MOV.U32 R9, RZ, RZ, RZ ;  /* 0x000000ffff097224 */ /* 0x000fe200078e00ff */
[----:B------:R-:W2:Y:S01]  /*1840*/  LDCU UR39, c[0x0][0x370] ;  /* 0x00006e00ff2777ac */ /* 0x000ea20008000800 */
[----:B------:R-:W-:Y:S01]  /*1850*/  IMAD.MOV.U32 R8, RZ, RZ, 0x1 ;  /* 0x00000001ff087424 */ /* 0x000fe200078e00ff */
[----:B------:R-:W3:Y:S01]  /*1860*/  LDCU.64 UR26, c[0x0][0x348] ;  /* 0x00006900ff1a77ac */ /* 0x000ee20008000a00 */
[----:B-1----:R-:W-:-:S02]  /*1870*/  UIADD3 UR5, UPT, UPT, UR6, 0x1f, URZ ;  /* 0x0000001f06057890 */ /* 0x002fc4000fffe0ff */
[----:B------:R-:W-:Y:S02]  /*1880*/  UIADD3 UR48, UPT, UPT, UR6, 0x3e, URZ ;  /* 0x0000003e06307890 */ /* 0x000fe4000fffe0ff */
[----:B------:R-:W-:Y:S01]  /*1890*/  USHF.R.S32.HI UR4, URZ, 0x1f, UR5 ;  /* 0x0000001fff047899 */ /* 0x000fe20008011405 */
[----:B------:R-:W1:Y:S03]  /*18a0*/  LDCU UR38, c[0x0][0x374] ;  /* 0x00006e80ff2677ac */ /* 0x000e660008000800 */
[----:B------:R-:W-:Y:S02]  /*18b0*/  ULEA.HI UR4, UR4, UR5, URZ, 0x5 ;  /* 0x0000000504047291 */ /* 0x000fe4000f8f28ff */
[----:B------:R-:W-:Y:S02]  /*18c0*/  UIADD3 UR5, UPT, UPT, UR6, -0x1, URZ ;  /* 0xffffffff06057890 */ /* 0x000fe4000fffe0ff */
[----:B------:R-:W-:-:S02]  /*18d0*/  USHF.R.S32.HI UR41, URZ, 0x5, UR4 ;  /* 0x00000005ff297899 */ /* 0x000fc40008011404 */
[----:B------:R-:W-:Y:S02]  /*18e0*/  UISETP.GE.U32.AND UP2, UPT, UR5, -0x3f, UPT ;  /* 0xffffffc10500788c */ /* 0x000fe4000bf46070 */
[----:B------:R-:W-:Y:S02]  /*18f0*/  UISETP.LT.U32.AND UP0, UPT, UR41, 0x4, UPT ;  /* 0x000000042900788c */ /* 0x000fe4000bf01070 */
[----:B------:R-:W-:Y:S02]  /*1900*/  ULOP3.LUT UR5, UR7, 0x40, URZ, 0xc0, !UPT ;  /* 0x0000004007057892 */ /* 0x000fe4000f8ec0ff */
[----:B------:R-:W-:Y:S02]  /*1910*/  USEL UR40, UR41, 0x4, UP0 ;  /* 0x0000000429287887 */ /* 0x000fe40008000000 */
[----:B------:R-:W-:Y:S02]  /*1920*/  ULEA.HI UR43, UR24, UR5, URZ, 0x1b ;  /* 0x00000005182b7291 */ /* 0x000fe4000f8fd8ff */
[----:B------:R-:W-:-:S02]  /*1930*/  UIADD3 UR4, UPT, UPT, UR40, -0x1, URZ ;  /* 0xffffffff28047890 */ /* 0x000fc4000fffe0ff */
[----:B------:R-:W-:Y:S02]  /*1940*/  @UP2 UIADD3 UR4, UPT, UPT, UR40, URZ, URZ ;  /* 0x000000ff28042290 */ /* 0x000fe4000fffe0ff */
[----:B------:R-:W-:Y:S02]  /*1950*/  ULOP3.LUT UR47, UR47, 0x80, URZ, 0xc0, !UPT ;  /* 0x000000802f2f7892 */ /* 0x000fe4000f8ec0ff */
[----:B------:R-:W-:Y:S02]  /*1960*/  USEL UR25, UR52, 0x2, UP1 ;  /* 0x0000000234197887 */ /* 0x000fe40008800000 */
[----:B------:R-:W-:Y:S02]  /*1970*/  UIADD3 UR44, UPT, UPT, UR41, -UR40, URZ ;  /* 0x80000028292c7290 */ /* 0x000fe4000fffe0ff */
[----:B------:R-:W-:Y:S02]  /*1980*/  UIADD3 UR28, UPT, UPT, UR4, 0x1, URZ ;  /* 0x00000001041c7890 */ /* 0x000fe4000fffe0ff */
[----:B------:R-:W-:Y:S01]  /*1990*/  UIADD3 UR42, UPT, UPT, -UR4, URZ, URZ ;  /* 0x000000ff042a7290 */ /* 0x000fe2000fffe1ff */
[----:B-123--:R-:W-:-:S11]  /*19a0*/  UMOV UR5, URZ ;  /* 0x000000ff00057c82 */ /* 0x00efd60008000000 */
.L_x_42:
[----:B------:R-:W-:Y:S01]  /*19b0*/  UISETP.NE.AND UP0, UPT, UR46, URZ, UPT ;  /* 0x000000ff2e00728c */ /* 0x000fe2000bf05270 */
[----:B------:R-:W1:Y:S08]  /*19c0*/  S2UR UR46, SR_CgaCtaId ;  /* 0x00000000002e79c3 */ /* 0x000e700000008800 */
[----:B------:R-:W-:Y:S05]  /*19d0*/  BRA.U UP0, `(.L_x_23) ;  /* 0x0000000100347547 */ /* 0x000fea000b800000 */
[----:B------:R-:W2:Y:S01]  /*19e0*/  S2R R0, SR_CgaCtaId ;  /* 0x0000000000007919 */ /* 0x000ea20000008800 */
[----:B------:R-:W-:-:S04]  /*19f0*/  MOV R2, 0x400 ;  /* 0x0000040000027802 */ /* 0x000fc80000000f00 */
[----:B--2---:R-:W-:Y:S02]  /*1a00*/  LEA R0, R0, R2, 0x18 ;  /* 0x0000000200007211 */ /* 0x004fe400078ec0ff */
[----:B------:R-:W-:-:S03]  /*1a10*/  SHF.L.U32 R2, R8, 0x1f, RZ ;  /* 0x0000001f08027819 */ /* 0x000fc600000006ff */
[----:B------:R-:W-:-:S04]  /*1a20*/  IMAD R0, R9, 0x8, R0 ;  /* 0x0000000809007824 */ /* 0x000fc800078e0200 */
[----:B------:R-:W2:Y:S02]  /*1a30*/  SYNCS.PHASECHK.TRANS64.TRYWAIT P0, [R0+URZ+0x100], R2 ;  /* 0x00010002000075a7 */ /* 0x000ea400080011ff */
[----:B--2---:R-:W-:Y:S05]  /*1a40*/  @!P0 BRA `(.L_x_24) ;  /* 0x0000008000f88947 */ /* 0x004fea0003800000 */
.L_x_143:
[----:B------:R-:W-:Y:S01]  /*1a50*/  VIADD R9, R9, 0x1 ;  /* 0x0000000109097836 */ /* 0x000fe20000000000 */
[----:B------:R2:W-:Y:S04]  /*1a60*/  SYNCS.ARRIVE.TRANS64.A1T0 RZ, [R0+URZ+0xf0], RZ ;  /* 0x0000f0ff00ff79a7 */ /* 0x0005e800081000ff */
[----:B------:R-:W-:-:S04]  /*1a70*/  ISETP.NE.AND P0, PT, R9, 0x2, PT ;  /* 0x000000020900780c */ /* 0x000fc80003f05270 */
[----:B------:R-:W-:Y:S02]  /*1a80*/  SEL R9, R9, RZ, P0 ;  /* 0x000000ff09097207 */ /* 0x000fe40000000000 */
[----:B--2---:R-:W-:-:S04]  /*1a90*/  SEL R0, RZ, 0x1, P0 ;  /* 0x00000001ff007807 */ /* 0x004fc80000000000 */
[----:B------:R-:W-:-:S07]  /*1aa0*/  LOP3.LUT R8, R8, R0, RZ, 0x3c, !PT ;  /* 0x0000000008087212 */ /* 0x000fce00078e3cff */
.L_x_23:
[----:B------:R-:W-:Y:S01]  /*1ab0*/  UMOV UR6, 0x400 ;  /* 0x0000040000067882 */ /* 0x000fe20000000000 */
[----:B------:R-:W-:Y:S01]  /*1ac0*/  SHF.L.U32 R0, R12, 0x1f, RZ ;  /* 0x0000001f0c007819 */ /* 0x000fe200000006ff */
[----:B-1----:R-:W-:Y:S02]  /*1ad0*/  ULEA UR6, UR46, UR6, 0x18 ;  /* 0x000000062e067291 */ /* 0x002fe4000f8ec0ff */
[----:B------:R-:W-:Y:S02]  /*1ae0*/  UISETP.GE.U32.AND UP0, UPT, UR48, 0x3f, UPT ;  /* 0x0000003f3000788c */ /* 0x000fe4000bf06070 */
[----:B------:R-:W-:Y:S02]  /*1af0*/  ULEA UR4, UR5, UR6, 0x3 ;  /* 0x0000000605047291 */ /* 0x000fe4000f8e18ff */
[----:B------:R-:W-:Y:S01]  /*1b00*/  ULEA UR11, UR30, UR47, 0x8 ;  /* 0x0000002f1e0b7291 */ /* 0x000fe2000f8e40ff */
[----:B------:R-:W-:-:S06]  /*1b10*/  UMOV UR7, URZ ;  /* 0x000000ff00077c82 */ /* 0x000fcc0008000000 */
[----:B------:R1:W2:Y:S01]  /*1b20*/  SYNCS.PHASECHK.TRANS64.TRYWAIT P0, [UR4+0x20], R0 ;  /* 0x00002000ff0075a7 */ /* 0x0002a20008001104 */
[----:B------:R-:W-:-:S04]  /*1b30*/  ULEA.HI UR4, UR20, UR20, URZ, 0x1 ;  /* 0x0000001414047291 */ /* 0x000fc8000f8f08ff */
[----:B------:R-:W-:-:S04]  /*1b40*/  USHF.L.U32 UR4, UR4, 0x6, URZ ;  /* 0x0000000604047899 */ /* 0x000fc800080006ff */
[----:B------:R-:W-:-:S04]  /*1b50*/  ULOP3.LUT UR35, UR4, 0xffffff80, URZ, 0xc0, !UPT ;  /* 0xffffff8004237892 */ /* 0x000fc8000f8ec0ff */
[----:B------:R-:W-:Y:S01]  /*1b60*/  UIADD3 UR35, UPT, UPT, UR43, UR35, URZ ;  /* 0x000000232b237290 */ /* 0x000fe2000fffe0ff */
[----:B------:R-:W-:Y:S11]  /*1b70*/  BRA.U !UP0, `(.L_x_25) ;  /* 0x0000000108c47547 */ /* 0x000ff6000b800000 */
[----:B------:R-:W-:Y:S01]  /*1b80*/  UMOV UR13, UR42 ;  /* 0x0000002a000d7c82 */ /* 0x000fe20008000000 */
[----:B------:R-:W-:Y:S01]  /*1b90*/  UMOV UR4, UR5 ;  /* 0x0000000500047c82 */ /* 0x000fe20008000000 */
[----:B------:R-:W-:-:S05]  /*1ba0*/  UMOV UR34, URZ ;  /* 0x000000ff00227c82 */ /* 0x000fca0008000000 */
.L_x_31:
[----:B------:R-:W-:Y:S01]  /*1bb0*/  ULEA UR33, UR4, UR6, 0x3 ;  /* 0x0000000604217291 */ /* 0x000fe2000f8e18ff */
[----:B--2---:R-:W-:Y:S01]  /*1bc0*/  @P3 MOV R2, 0x3000 ;  /* 0x0000300000023802 */ /* 0x004fe20000000f00 */
[----:B--234-:R-:W-:Y:S10]  /*1bd0*/  @P0 BRA `(.L_x_26) ;  /* 0x00000000000c0947 */ /* 0x01cff40003800000 */
[----:B------:R-:W-:-:S04]  /*1be0*/  SHF.L.U32 R3, R12, 0x1f, RZ ;  /* 0x0000001f0c037819 */ /* 0x000fc800000006ff */
[----:B------:R-:W2:Y:S02]  /*1bf0*/  SYNCS.PHASECHK.TRANS64.TRYWAIT P0, [UR33+0x20], R3 ;  /* 0x00002003ff0075a7 */ /* 0x000ea40008001121 */
[----:B--2---:R-:W-:Y:S05]  /*1c00*/  @!P0 BRA `(.L_x_27) ;  /* 0x00000080009c8947 */ /* 0x004fea0003800000 */
.L_x_26:
[----:B------:R2:W-:Y:S01]  /*1c10*/  @P3 SYNCS.ARRIVE.TRANS64 RZ, [UR33], R2 ;  /* 0x00000002ffff39a7 */ /* 0x0005e20008000021 */
[----:B------:R-:W-:Y:S02]  /*1c20*/  ULOP3.LUT UR5, UR25, 0x2, URZ, 0xfc, !UPT ;  /* 0x0000000219057892 */ /* 0x000fe4000f8efcff */
[----:B------:R-:W-:Y:S02]  /*1c30*/  UIADD3 UR13, UPT, UPT, UR13, 0x1, URZ ;  /* 0x000000010d0d7890 */ /* 0x000fe4000fffe0ff */
[----:B------:R-:W-:Y:S02]  /*1c40*/  UISETP.NE.AND UP0, UPT, UR5, 0x2, UPT ;  /* 0x000000020500788c */ /* 0x000fe4000bf05270 */
[----:B------:R-:W-:-:S07]  /*1c50*/  UISETP.NE.AND UP2, UPT, UR13, 0x1, UPT ;  /* 0x000000010d00788c */ /* 0x000fce000bf45270 */
[----:B------:R-:W-:Y:S05]  /*1c60*/  BRA.U UP0, `(.L_x_28) ;  /* 0x0000000100047547 */ /* 0x000fea000b800000 */
[----:B------:R-:W-:Y:S05]  /*1c70*/  BPT.TRAP 0x1 ;  /* 0x000000040000795c */ /* 0x000fea0000300000 */
.L_x_28:
[----:B------:R-:W-:Y:S04]  /*1c80*/  BSSY.RECONVERGENT B0, `(.L_x_29) ;  /* 0x0000003000007945 */ /* 0x000fe80003800200 */
[----:B------:R-:W-:Y:S05]  /*1c90*/  @!P2 BRA `(.L_x_30) ;  /* 0x000000000004a947 */ /* 0x000fea0003800000 */
[----:B------:R-:W-:Y:S05]  /*1ca0*/  BPT.TRAP 0x1 ;  /* 0x000000040000795c */ /* 0x000fea0000300000 */
.L_x_30:
[----:B------:R-:W-:Y:S05]  /*1cb0*/  BSYNC.RECONVERGENT B0 ;  /* 0x0000000000007941 */ /* 0x000fea0003800200 */
.L_x_29:
[----:B------:R-:W-:Y:S02]  /*1cc0*/  UIADD3 UR5, UPT, UPT, UR4, 0x1, URZ ;  /* 0x0000000104057890 */ /* 0x000fe4000fffe0ff */
[----:B------:R-:W-:Y:S02]  /*1cd0*/  ULEA UR32, UR4, UR24, 0xb ;  /* 0x0000001804207291 */ /* 0x000fe4000f8e58ff */
[----:B------:R-:W-:Y:S02]  /*1ce0*/  UISETP.NE.AND UP0, UPT, UR5, 0x4, UPT ;  /* 0x000000040500788c */ /* 0x000fe4000bf05270 */
[----:B------:R-:W-:Y:S02]  /*1cf0*/  UIADD3 UR16, UP1, UPT, UR26, 0x80, URZ ;  /* 0x000000801a107890 */ /* 0x000fe4000ff3e0ff */
[----:B------:R-:W-:Y:S02]  /*1d00*/  USEL UR8, URZ, 0x1, UP0 ;  /* 0x00000001ff087887 */ /* 0x000fe40008000000 */
[----:B------:R-:W-:-:S02]  /*1d10*/  USEL UR5, UR5, URZ, UP0 ;  /* 0x000000ff05057287 */ /* 0x000fc40008000000 */
[----:B------:R-:W-:Y:S02]  /*1d20*/  UIADD3 UR14, UP0, UPT, UR26, 0x180, URZ ;  /* 0x000001801a0e7890 */ /* 0x000fe4000ff1e0ff */
[----:B------:R-:W-:Y:S01]  /*1d30*/  LOP3.LUT R12, R12, UR8, RZ, 0x3c, !PT ;  /* 0x000000080c0c7c12 */ /* 0x000fe2000f8e3cff */
[----:B------:R-:W-:Y:S02]  /*1d40*/  ULEA UR8, UR4, UR6, 0xc ;  /* 0x0000000604087291 */ /* 0x000fe4000f8e60ff */
[----:B------:R-:W-:Y:S01]  /*1d50*/  ULEA UR7, UR5, UR6, 0x3 ;  /* 0x0000000605077291 */ /* 0x000fe2000f8e18ff */
[----:B-1----:R-:W-:Y:S01]  /*1d60*/  SHF.L.U32 R0, R12, 0x1f, RZ ;  /* 0x0000001f0c007819 */ /* 0x002fe200000006ff */
[----:B------:R-:W-:Y:S02]  /*1d70*/  ULOP3.LUT UR33, UR33, 0xfefffff8, URZ, 0xc0, !UPT ;  /* 0xfefffff821217892 */ /* 0x000fe4000f8ec0ff */
[----:B------:R-:W-:Y:S02]  /*1d80*/  UIADD3.X UR17, UPT, UPT, URZ, UR27, URZ, UP1, !UPT ;  /* 0x0000001bff117290 */ /* 0x000fe40008ffe4ff */
[----:B------:R-:W-:-:S02]  /*1d90*/  UIADD3 UR32, UPT, UPT, UR6, 0x6300, UR32 ;  /* 0x0000630006207890 */ /* 0x000fc4000fffe020 */
[----:B------:R-:W-:Y:S01]  /*1da0*/  UPRMT UR4, URZ, 0x5410, UR21 ;  /* 0x00005410ff047896 */ /* 0x000fe20008000015 */
[----:B------:R3:W4:Y:S01]  /*1db0*/  SYNCS.PHASECHK.TRANS64.TRYWAIT P0, [UR7+0x20], R0 ;  /* 0x00002000ff0075a7 */ /* 0x0007220008001107 */
[----:B------:R-:W-:Y:S02]  /*1dc0*/  UIADD3 UR8, UPT, UPT, UR8, 0x8300, URZ ;  /* 0x0000830008087890 */ /* 0x000fe4000fffe0ff */
[----:B------:R-:W-:Y:S01]  /*1dd0*/  UIADD3.X UR15, UPT, UPT, URZ, UR27, URZ, UP0, !UPT ;  /* 0x0000001bff0f7290 */ /* 0x000fe200087fe4ff */
[----:B------:R-:W-:Y:S01]  /*1de0*/  UMOV UR18, 0x0 ;  /* 0x0000000000127882 */ /* 0x000fe20000000000 */
[----:B------:R-:W-:Y:S01]  /*1df0*/  UMOV UR19, 0x10000000 ;  /* 0x1000000000137882 */ /* 0x000fe20000000000 */
[----:B------:R-:W-:Y:S01]  /*1e00*/  UMOV UR10, UR34 ;  /* 0x00000022000a7c82 */ /* 0x000fe20008000000 */
[----:B------:R-:W-:Y:S01]  /*1e10*/  UMOV UR12, UR36 ;  /* 0x00000024000c7c82 */ /* 0x000fe20008000000 */
[----:B------:R-:W-:Y:S01]  /*1e20*/  UMOV UR9, UR33 ;  /* 0x0000002100097c82 */ /* 0x000fe20008000000 */
[----:B------:R1:W-:Y:S01]  /*1e30*/  UTMALDG.3D.MULTICAST.2CTA [UR32], [UR16], UR4, desc[UR18] ;  /* 0x00001220100073b4 */ /* 0x0003e20008211804 */
[----:B------:R-:W-:-:S02]  /*1e40*/  UMOV UR7, UR28 ;  /* 0x0000001c00077c82 */ /* 0x000fc40008000000 */
[----:B------:R3:W-:Y:S01]  /*1e50*/  UTMALDG.3D.2CTA [UR8], [UR14], desc[UR18] ;  /* 0x000012080e0075b4 */ /* 0x0007e20008211000 */
[----:B-1----:R-:W-:Y:S01]  /*1e60*/  UIADD3 UR34, UPT, UPT, UR34, 0x20, URZ ;  /* 0x0000002022227890 */ /* 0x002fe2000fffe0ff */
[----:B------:R-:W-:Y:S01]  /*1e70*/  UMOV UR4, UR5 ;  /* 0x0000000500047c82 */ /* 0x000fe20008000000 */
[----:B------:R-:W-:Y:S10]  /*1e80*/  BRA.U UP2, `(.L_x_31) ;  /* 0xfffffffd02487547 */ /* 0x000ff4000b83ffff */
.L_x_25:
[----:B------:R-:W-:Y:S01]  /*1e90*/  ULEA UR4, UR5, UR6, 0x3 ;  /* 0x0000000605047291 */ /* 0x000fe2000f8e18ff */
[----:B-1-3--:R-:W-:Y:S01]  /*1ea0*/  SHF.L.U32 R0, R12, 0x1f, RZ ;  /* 0x0000001f0c007819 */ /* 0x00afe200000006ff */
[----:B------:R-:W-:Y:S01]  /*1eb0*/  @!P1 SYNCS.ARRIVE.TRANS64.A1T0 RZ, [UR6+0x88], RZ ;  /* 0x000088ffffff99a7 */ /* 0x000fe20008100006 */
[----:B------:R-:W-:-:S06]  /*1ec0*/  UISETP.GT.AND UP0, UPT, UR41, UR40, UPT ;  /* 0x000000282900728c */ /* 0x000fcc000bf04270 */
[----:B--2-4-:R1:W2:Y:S03]  /*1ed0*/  SYNCS.PHASECHK.TRANS64.TRYWAIT P0, [UR4+0x20], R0 ;  /* 0x00002000ff0075a7 */ /* 0x0142a60008001104 */
[----:B------:R-:W-:Y:S05]  /*1ee0*/  BRA.U !UP0, `(.L_x_32) ;  /* 0x0000000108c47547 */ /* 0x000fea000b800000 */
[----:B------:R-:W-:Y:S01]  /*1ef0*/  UIADD3 UR13, UPT, UPT, UR44, UR7, URZ ;  /* 0x000000072c0d7290 */ /* 0x000fe2000fffe0ff */
[----:B------:R-:W-:-:S11]  /*1f00*/  UMOV UR4, UR5 ;  /* 0x0000000500047c82 */ /* 0x000fd60008000000 */
.L_x_38:
[----:B------:R-:W-:Y:S01]  /*1f10*/  ULEA UR17, UR4, UR6, 0x3 ;  /* 0x0000000604117291 */ /* 0x000fe2000f8e18ff */
[----:B--2---:R-:W-:Y:S01]  /*1f20*/  @P3 MOV R2, 0x3000 ;  /* 0x0000300000023802 */ /* 0x004fe20000000f00 */
[----:B--2-4-:R-:W-:Y:S10]  /*1f30*/  @P0 BRA `(.L_x_33) ;  /* 0x00000000000c0947 */ /* 0x014ff40003800000 */
[----:B------:R-:W-:-:S04]  /*1f40*/  SHF.L.U32 R3, R12, 0x1f, RZ ;  /* 0x0000001f0c037819 */ /* 0x000fc800000006ff */
[----:B------:R-:W2:Y:S02]  /*1f50*/  SYNCS.PHASECHK.TRANS64.TRYWAIT P0, [UR17+0x20], R3 ;  /* 0x00002003ff0075a7 */ /* 0x000ea40008001111 */
[----:B--2---:R-:W-:Y:S05]  /*1f60*/  @!P0 BRA `(.L_x_34) ;  /* 0x0000007c00dc8947 */ /* 0x004fea0003800000 */
.L_x_33:
[----:B------:R2:W-:Y:S01]  /*1f70*/  @P3 SYNCS.ARRIVE.TRANS64 RZ, [UR17], R2 ;  /* 0x00000002ffff39a7 */ /* 0x0005e20008000011 */
[----:B------:R-:W-:-:S04]  /*1f80*/  ULOP3.LUT UR5, UR25, 0x2, URZ, 0xfc, !UPT ;  /* 0x0000000219057892 */ /* 0x000fc8000f8efcff */
[----:B------:R-:W-:-:S09]  /*1f90*/  UISETP.NE.AND UP0, UPT, UR5, 0x2, UPT ;  /* 0x000000020500788c */ /* 0x000fd2000bf05270 */
[----:B------:R-:W-:Y:S05]  /*1fa0*/  BRA.U UP0, `(.L_x_35) ;  /* 0x0000000100047547 */ /* 0x000fea000b800000 */
[----:B------:R-:W-:Y:S05]  /*1fb0*/  BPT.TRAP 0x1 ;  /* 0x000000040000795c */ /* 0x000fea0000300000 */
.L_x_35:
[----:B------:R-:W-:Y:S04]  /*1fc0*/  BSSY.RECONVERGENT B0, `(.L_x_36) ;  /* 0x0000003000007945 */ /* 0x000fe80003800200 */
[----:B------:R-:W-:Y:S05]  /*1fd0*/  @!P2 BRA `(.L_x_37) ;  /* 0x000000000004a947 */ /* 0x000fea0003800000 */
[----:B------:R-:W-:Y:S05]  /*1fe0*/  BPT.TRAP 0x1 ;  /* 0x000000040000795c */ /* 0x000fea0000300000 */
.L_x_37:
[----:B------:R-:W-:Y:S05]  /*1ff0*/  BSYNC.RECONVERGENT B0 ;  /* 0x0000000000007941 */ /* 0x000fea0003800200 */
.L_x_36:
[----:B------:R-:W-:Y:S02]  /*2000*/  UIADD3 UR5, UPT, UPT, UR4, 0x1, URZ ;  /* 0x0000000104057890 */ /* 0x000fe4000fffe0ff */
[----:B------:R-:W-:Y:S02]  /*2010*/  ULEA UR16, UR4, UR24, 0xb ;  /* 0x0000001804107291 */ /* 0x000fe4000f8e58ff */
[----:B------:R-:W-:Y:S02]  /*2020*/  UISETP.NE.AND UP0, UPT, UR5, 0x4, UPT ;  /* 0x000000040500788c */ /* 0x000fe4000bf05270 */
[----:B------:R-:W-:Y:S02]  /*2030*/  UIADD3 UR22, UP1, UPT, UR26, 0x80, URZ ;  /* 0x000000801a167890 */ /* 0x000fe4000ff3e0ff */
[----:B------:R-:W-:Y:S02]  /*2040*/  USEL UR9, URZ, 0x1, UP0 ;  /* 0x00000001ff097887 */ /* 0x000fe40008000000 */
[----:B------:R-:W-:-:S02]  /*2050*/  USEL UR5, UR5, URZ, UP0 ;  /* 0x000000ff05057287 */ /* 0x000fc40008000000 */
[----:B------:R-:W-:Y:S02]  /*2060*/  UIADD3 UR14, UP0, UPT, UR26, 0x180, URZ ;  /* 0x000001801a0e7890 */ /* 0x000fe4000ff1e0ff */
[----:B------:R-:W-:Y:S01]  /*2070*/  ULEA UR8, UR5, UR6, 0x3 ;  /* 0x0000000605087291 */ /* 0x000fe2000f8e18ff */
[----:B------:R-:W-:Y:S01]  /*2080*/  LOP3.LUT R12, R12, UR9, RZ, 0x3c, !PT ;  /* 0x000000090c0c7c12 */ /* 0x000fe2000f8e3cff */
[----:B------:R-:W-:Y:S02]  /*2090*/  USHF.L.U32 UR18, UR7, 0x5, URZ ;  /* 0x0000000507127899 */ /* 0x000fe400080006ff */
[----:B------:R-:W-:Y:S01]  /*20a0*/  ULOP3.LUT UR17, UR17, 0xfefffff8, URZ, 0xc0, !UPT ;  /* 0xfefffff811117892 */ /* 0x000fe2000f8ec0ff */
[----:B-1----:R-:W-:Y:S01]  /*20b0*/  SHF.L.U32 R0, R12, 0x1f, RZ ;  /* 0x0000001f0c007819 */ /* 0x002fe200000006ff */
[----:B------:R-:W-:Y:S02]  /*20c0*/  UIADD3 UR16, UPT, UPT, UR6, 0x6300, UR16 ;  /* 0x0000630006107890 */ /* 0x000fe4000fffe010 */
[----:B------:R-:W-:Y:S01]  /*20d0*/  UIADD3.X UR23, UPT, UPT, URZ, UR27, URZ, UP1, !UPT ;  /* 0x0000001bff177290 */ /* 0x000fe20008ffe4ff */
[----:B------:R3:W4:Y:S01]  /*20e0*/  SYNCS.PHASECHK.TRANS64.TRYWAIT P0, [UR8+0x20], R0 ;  /* 0x00002000ff0075a7 */ /* 0x0007220008001108 */
[----:B------:R-:W-:-:S02]  /*20f0*/  ULEA UR8, UR4, UR6, 0xc ;  /* 0x0000000604087291 */ /* 0x000fc4000f8e60ff */
[----:B------:R-:W-:Y:S02]  /*2100*/  UPRMT UR4, URZ, 0x5410, UR21 ;  /* 0x00005410ff047896 */ /* 0x000fe40008000015 */
[----:B------:R-:W-:Y:S02]  /*2110*/  UIADD3 UR8, UPT, UPT, UR8, 0x8300, URZ ;  /* 0x0000830008087890 */ /* 0x000fe4000fffe0ff */
[----:B------:R-:W-:Y:S01]  /*2120*/  UIADD3.X UR15, UPT, UPT, URZ, UR27, URZ, UP0, !UPT ;  /* 0x0000001bff0f7290 */ /* 0x000fe200087fe4ff */
[----:B------:R-:W-:Y:S01]  /*2130*/  UMOV UR30, 0x0 ;  /* 0x00000000001e7882 */ /* 0x000fe20000000000 */
[----:B------:R-:W-:Y:S01]  /*2140*/  UMOV UR31, 0x10000000 ;  /* 0x10000000001f7882 */ /* 0x000fe20000000000 */
[----:B------:R-:W-:Y:S01]  /*2150*/  UMOV UR19, UR35 ;  /* 0x0000002300137c82 */ /* 0x000fe20008000000 */
[----:B------:R-:W-:Y:S01]  /*2160*/  UMOV UR20, UR36 ;  /* 0x0000002400147c82 */ /* 0x000fe20008000000 */
[----:B------:R-:W-:Y:S01]  /*2170*/  UMOV UR12, UR36 ;  /* 0x00000024000c7c82 */ /* 0x000fe20008000000 */
[----:B------:R-:W-:Y:S01]  /*2180*/  UMOV UR9, UR17 ;  /* 0x0000001100097c82 */ /* 0x000fe20008000000 */
[----:B------:R-:W-:Y:S01]  /*2190*/  UMOV UR10, UR18 ;  /* 0x00000012000a7c82 */ /* 0x000fe20008000000 */
[----:B------:R1:W-:Y:S01]  /*21a0*/  UTMALDG.3D.MULTICAST.2CTA [UR16], [UR22], UR4, desc[UR30] ;  /* 0x00001e10160073b4 */ /* 0x0003e20008211804 */
[----:B------:R-:W-:-:S04]  /*21b0*/  UIADD3 UR7, UPT, UPT, UR7, 0x1, URZ ;  /* 0x0000000107077890 */ /* 0x000fc8000fffe0ff */
[----:B------:R-:W-:Y:S01]  /*21c0*/  UISETP.NE.AND UP0, UPT, UR7, UR13, UPT ;  /* 0x0000000d0700728c */ /* 0x000fe2000bf05270 */
[----:B------:R3:W-:Y:S01]  /*21d0*/  UTMALDG.3D.2CTA [UR8], [UR14], desc[UR30] ;  /* 0x00001e080e0075b4 */ /* 0x0007e20008211000 */
[----:B-1----:R-:W-:-:S07]  /*21e0*/  UMOV UR4, UR5 ;  /* 0x0000000500047c82 */ /* 0x002fce0008000000 */
[----:B---3--:R-:W-:Y:S05]  /*21f0*/  BRA.U UP0, `(.L_x_38) ;  /* 0xfffffffd00447547 */ /* 0x008fea000b83ffff */
.L_x_32:
[C---:B------:R-:W-:Y:S01]  /*2200*/  LEA R3, R11.reuse, UR6, 0x3 ;  /* 0x000000060b037c11 */ /* 0x040fe2000f8e18ff */
[----:B------:R-:W-:Y:S01]  /*2210*/  NOP ;  /* 0x0000000000007918 */ /* 0x000fe20000000000 */
[----:B-1----:R-:W-:Y:S02]  /*2220*/  SHF.L.U32 R0, R10, 0x1f, RZ ;  /* 0x0000001f0a007819 */ /* 0x002fe400000006ff */
[----:B------:R-:W-:Y:S02]  /*2230*/  LEA R4, R11, UR6, 0x4 ;  /* 0x000000060b047c11 */ /* 0x000fe4000f8e20ff */
[----:B--2-4-:R-:W1:Y:S02]  /*2240*/  SYNCS.PHASECHK.TRANS64.TRYWAIT P0, [R3+URZ+0x90], R0 ;  /* 0x00009000030075a7 */ /* 0x014e6400080011ff */
[----:B-1----:R-:W-:Y:S05]  /*2250*/  @!P0 BRA `(.L_x_39) ;  /* 0x0000007c00388947 */ /* 0x002fea0003800000 */
.L_x_146:
[----:B------:R-:W2:Y:S01]  /*2260*/  LDS.128 R4, [R4+0x120] ;  /* 0x0001200004047984 */ /* 0x000ea20000000c00 */
[----:B------:R-:W-:Y:S01]  /*2270*/  UISETP.GE.AND UP0, UPT, UR45, 0x1, UPT ;  /* 0x000000012d00788c */ /* 0x000fe2000bf06270 */
[----:B------:R-:W-:Y:S01]  /*2280*/  @!PT LDS RZ, [RZ] ;  /* 0x00000000fffff984 */ /* 0x000fe20000000800 */
[----:B------:R-:W-:Y:S01]  /*2290*/  @!PT LDS RZ, [RZ] ;  /* 0x00000000fffff984 */ /* 0x000fe20000000800 */
[----:B------:R-:W-:Y:S01]  /*22a0*/  @!PT LDS RZ, [RZ] ;  /* 0x00000000fffff984 */ /* 0x000fe20000000800 */
[----:B------:R-:W-:Y:S01]  /*22b0*/  @!PT LDS RZ, [RZ] ;  /* 0x00000000fffff984 */ /* 0x000fe20000000800 */
[----:B------:R3:W-:Y:S06]  /*22c0*/  MEMBAR.ALL.CTA ;  /* 0x0000000000007992 */ /* 0x0007ec0000008000 */
[----:B---3--:R-:W3:Y:S01]  /*22d0*/  FENCE.VIEW.ASYNC.S ;  /* 0x00000000000073c6 */ /* 0x008ee20000000000 */
[----:B--2---:R-:W-:-:S13]  /*22e0*/  LOP3.LUT P0, RZ, R6, 0x1, RZ, 0xc0, !PT ;  /* 0x0000000106ff7812 */ /* 0x004fda000780c0ff */
[----:B---3--:R-:W-:Y:S01]  /*22f0*/  VOTEU.ANY UP1, P0 ;  /* 0x0000000000ff7886 */ /* 0x008fe20000020100 */
[----:B------:R-:W-:-:S13]  /*2300*/  PLOP3.LUT P0, PT, PT, PT, UP1, 0x80, 0x8 ;  /* 0x000000000008781c */ /* 0x000fda0003f0f018 */
[----:B-1----:R-:W-:Y:S02]  /*2310*/  @P0 LOP3.LUT R0, R5, 0xffff, RZ, 0xc0, !PT ;  /* 0x0000ffff05000812 */ /* 0x002fe400078ec0ff */
[----:B------:R-:W-:Y:S02]  /*2320*/  @P0 MOV R2, R4 ;  /* 0x0000000400020202 */ /* 0x000fe40000000f00 */
[----:B------:R-:W-:Y:S01]  /*2330*/  @P0 R2UR UR7, R0 ;  /* 0x00000000000702ca */ /* 0x000fe200000e0000 */
[----:B------:R-:W-:Y:S01]  /*2340*/  VIADD R0, R3, 0xa0 ;  /* 0x000000a003007836 */ /* 0x000fe20000000000 */
[----:B------:R-:W-:Y:S02]  /*2350*/  @P0 SHF.R.U32.HI R4, RZ, 0x10, R5 ;  /* 0x00000010ff040819 */ /* 0x000fe40000011605 */
[----:B------:R-:W-:Y:S02]  /*2360*/  @P0 R2UR UR8, R2 ;  /* 0x00000000020802ca */ /* 0x000fe400000e0000 */
[----:B------:R-:W-:-:S02]  /*2370*/  PRMT R0, RZ, 0x654, R0 ;  /* 0x00000654ff007816 */ /* 0x000fc40000000000 */
[----:B------:R-:W-:Y:S02]  /*2380*/  @P0 R2UR UR4, R4 ;  /* 0x00000000040402ca */ /* 0x000fe400000e0000 */
[----:B------:R1:W-:Y:S03]  /*2390*/  SYNCS.ARRIVE.TRANS64.RED.A1T0 RZ, [R0+URZ], RZ ;  /* 0x000000ff00ff79a7 */ /* 0x0003e600081004ff */
[----:B------:R-:W-:-:S04]  /*23a0*/  @UP1 UMOV UR29, UR7 ;  /* 0x00000007001d1c82 */ /* 0x000fc80008000000 */
[----:B------:R-:W-:-:S04]  /*23b0*/  @UP1 UMOV UR37, UR8 ;  /* 0x0000000800251c82 */ /* 0x000fc80008000000 */
[----:B------:R-:W-:Y:S01]  /*23c0*/  @UP1 UMOV UR36, UR4 ;  /* 0x0000000400241c82 */ /* 0x000fe20008000000 */
[----:B------:R-:W-:Y:S05]  /*23d0*/  BRA.U !UP0, `(.L_x_40) ;  /* 0x0000000108d47547 */ /* 0x000fea000b800000 */
[----:B------:R-:W2:Y:S01]  /*23e0*/  LDCU.128 UR12, c[0x0][0xb10] ;  /* 0x00016200ff0c77ac */ /* 0x000ea20008000c00 */
[----:B------:R-:W3:Y:S01]  /*23f0*/  LDCU UR30, c[0x0][0xb20] ;  /* 0x00016400ff1e77ac */ /* 0x000ee20008000800 */
[----:B------:R-:W4:Y:S01]  /*2400*/  LDCU UR20, c[0x0][0xb0c] ;  /* 0x00016180ff1477ac */ /* 0x000f220008000800 */
[----:B------:R-:W1:Y:S01]  /*2410*/  LDCU.64 UR10, c[0x0][0xb28] ;  /* 0x00016500ff0a77ac */ /* 0x000e620008000a00 */
[----:B------:R-:W-:Y:S02]  /*2420*/  UISETP.NE.AND UP3, UPT, UR45, 0x1, UPT ;  /* 0x000000012d00788c */ /* 0x000fe4000bf65270 */
[----:B--2---:R-:W-:Y:S02]  /*2430*/  UIMAD.WIDE.U32 UR16, UR38, UR15, URZ ;  /* 0x0000000f261072a5 */ /* 0x004fe4000f8e00ff */
[----:B------:R-:W-:Y:S02]  /*2440*/  UIMAD.WIDE.U32 UR8, UR39, UR12, URZ ;  /* 0x0000000c270872a5 */ /* 0x000fe4000f8e00ff */
[----:B------:R-:W-:-:S02]  /*2450*/  UISETP.NE.AND UP0, UPT, UR14, 0x1, UPT ;  /* 0x000000010e00788c */ /* 0x000fc4000bf05270 */
[----:B------:R-:W-:Y:S01]  /*2460*/  UIMAD.WIDE.U32 UR22, UR29, UR15, URZ ;  /* 0x0000000f1d1672a5 */ /* 0x000fe2000f8e00ff */
[----:B------:R-:W-:Y:S02]  /*2470*/  UMOV UR16, UR17 ;  /* 0x0000001100107c82 */ /* 0x000fe40008000000 */
[----:B------:R-:W-:Y:S01]  /*2480*/  UMOV UR8, UR9 ;  /* 0x0000000900087c82 */ /* 0x000fe20008000000 */
[----:B---3--:R-:W-:Y:S02]  /*2490*/  USHF.R.U32.HI UR16, URZ, UR30, UR16 ;  /* 0x0000001eff107299 */ /* 0x008fe40008011610 */
[----:B----4-:R-:W-:Y:S02]  /*24a0*/  UISETP.NE.AND UP2, UPT, UR20, 0x1, UPT ;  /* 0x000000011400788c */ /* 0x010fe4000bf45270 */
[----:B------:R-:W-:Y:S02]  /*24b0*/  USHF.R.U32.HI UR8, URZ, UR13, UR8 ;  /* 0x0000000dff087299 */ /* 0x000fe40008011608 */
[----:B------:R-:W-:-:S02]  /*24c0*/  USEL UR7, UR38, UR16, !UP0 ;  /* 0x0000001026077287 */ /* 0x000fc4000c000000 */
[----:B------:R-:W-:Y:S02]  /*24d0*/  USEL UR8, UR39, UR8, !UP2 ;  /* 0x0000000827087287 */ /* 0x000fe4000d000000 */
[----:B-1----:R-:W-:Y:S01]  /*24e0*/  UIMAD.WIDE.U32 UR16, UR7, UR10, URZ ;  /* 0x0000000a071072a5 */ /* 0x002fe2000f8e00ff */
[----:B------:R-:W-:Y:S01]  /*24f0*/  UMOV UR4, UR23 ;  /* 0x0000001700047c82 */ /* 0x000fe20008000000 */
[----:B------:R-:W-:Y:S02]  /*2500*/  UIMAD.WIDE.U32 UR18, UR37, UR12, URZ ;  /* 0x0000000c251272a5 */ /* 0x000fe4000f8e00ff */
[----:B------:R-:W-:-:S03]  /*2510*/  UIMAD.WIDE.U32 UR22, UR8, UR10, URZ ;  /* 0x0000000a081672a5 */ /* 0x000fc6000f8e00ff */
[----:B------:R-:W-:Y:S01]  /*2520*/  UMOV UR16, UR17 ;  /* 0x0000001100107c82 */ /* 0x000fe20008000000 */
[----:B------:R-:W-:Y:S02]  /*2530*/  USHF.R.U32.HI UR4, URZ, UR30, UR4 ;  /* 0x0000001eff047299 */ /* 0x000fe40008011604 */
[----:B------:R-:W-:Y:S01]  /*2540*/  @UP3 USHF.R.U32.HI UR7, URZ, UR11, UR16 ;  /* 0x0000000bff073299 */ /* 0x000fe20008011610 */
[----:B------:R-:W-:Y:S01]  /*2550*/  UMOV UR18, UR19 ;  /* 0x0000001300127c82 */ /* 0x000fe20008000000 */
[----:B------:R-:W-:Y:S01]  /*2560*/  UMOV UR22, UR23 ;  /* 0x0000001700167c82 */ /* 0x000fe20008000000 */
[----:B------:R-:W-:Y:S02]  /*2570*/  USHF.R.U32.HI UR13, URZ, UR13, UR18 ;  /* 0x0000000dff0d7299 */ /* 0x000fe40008011612 */
[----:B------:R-:W-:Y:S02]  /*2580*/  USEL UR4, UR29, UR4, !UP0 ;  /* 0x000000041d047287 */ /* 0x000fe4000c000000 */
[----:B------:R-:W-:-:S02]  /*2590*/  @UP3 USHF.R.U32.HI UR8, URZ, UR11, UR22 ;  /* 0x0000000bff083299 */ /* 0x000fc40008011616 */
[----:B------:R-:W-:Y:S02]  /*25a0*/  UIMAD UR9, UR45, UR7, URZ ;  /* 0x000000072d0972a4 */ /* 0x000fe4000f8e02ff */
[----:B------:R-:W-:Y:S02]  /*25b0*/  USEL UR7, UR37, UR13, !UP2 ;  /* 0x0000000d25077287 */ /* 0x000fe4000d000000 */
[----:B------:R-:W-:Y:S02]  /*25c0*/  UIMAD UR12, UR45, UR8, URZ ;  /* 0x000000082d0c72a4 */ /* 0x000fe4000f8e02ff */
[----:B------:R-:W-:Y:S02]  /*25d0*/  UISETP.GE.AND UP0, UPT, UR4, UR9, UPT ;  /* 0x000000090400728c */ /* 0x000fe4000bf06270 */
[----:B------:R-:W-:Y:S02]  /*25e0*/  UIMAD.WIDE.U32 UR16, UR4, UR10, URZ ;  /* 0x0000000a041072a5 */ /* 0x000fe4000f8e00ff */
[----:B------:R-:W-:-:S02]  /*25f0*/  UISETP.GE.OR UP0, UPT, UR7, UR12, UP0 ;  /* 0x0000000c0700728c */ /* 0x000fc40008706670 */
        /* <DEDUP_REMOVED lines=19> */
.L_x_40:
[----:B------:R-:W2:Y:S02]  /*2730*/  LDCU UR4, c[0x0][0xb30] ;  /* 0x00016600ff0477ac */ /* 0x000ea40008000800 */
[----:B--2---:R-:W-:-:S09]  /*2740*/  UISETP.NE.AND UP0, UPT, UR4, 0x1, UPT ;  /* 0x000000010400788c */ /* 0x004fd2000bf05270 */
[----:B------:R-:W-:Y:S05]  /*2750*/  BRA.U UP0, `(.L_x_41) ;  /* 0x0000000100447547 */ /* 0x000fea000b800000 */
[----:B------:R-:W2:Y:S01]  /*2760*/  LDCU.128 UR12, c[0x0][0xb10] ;  /* 0x00016200ff0c77ac */ /* 0x000ea20008000c00 */
[----:B------:R-:W3:Y:S01]  /*2770*/  LDCU UR16, c[0x0][0xb0c] ;  /* 0x00016180ff1077ac */ /* 0x000ee20008000800 */
[----:B------:R-:W4:Y:S01]  /*2780*/  LDCU UR17, c[0x0][0xb20] ;  /* 0x00016400ff1177ac */ /* 0x000f220008000800 */
[----:B--2---:R-:W-:Y:S02]  /*2790*/  UIMAD.WIDE.U32 UR10, UR37, UR12, URZ ;  /* 0x0000000c250a72a5 */ /* 0x004fe4000f8e00ff */
[----:B------:R-:W-:Y:S02]  /*27a0*/  UIMAD.WIDE.U32 UR8, UR29, UR15, URZ ;  /* 0x0000000f1d0872a5 */ /* 0x000fe4000f8e00ff */
[----:B---3--:R-:W-:Y:S02]  /*27b0*/  UISETP.NE.AND UP2, UPT, UR16, 0x1, UPT ;  /* 0x000000011000788c */ /* 0x008fe4000bf45270 */
[----:B------:R-:W-:Y:S01]  /*27c0*/  UISETP.NE.AND UP0, UPT, UR14, 0x1, UPT ;  /* 0x000000010e00788c */ /* 0x000fe2000bf05270 */
[----:B------:R-:W-:-:S02]  /*27d0*/  UMOV UR7, UR11 ;  /* 0x0000000b00077c82 */ /* 0x000fc40008000000 */
[----:B------:R-:W-:Y:S01]  /*27e0*/  UMOV UR4, UR9 ;  /* 0x0000000900047c82 */ /* 0x000fe20008000000 */
[----:B------:R-:W-:Y:S02]  /*27f0*/  USHF.R.U32.HI UR7, URZ, UR13, UR7 ;  /* 0x0000000dff077299 */ /* 0x000fe40008011607 */
[----:B----4-:R-:W-:Y:S02]  /*2800*/  USHF.R.U32.HI UR4, URZ, UR17, UR4 ;  /* 0x00000011ff047299 */ /* 0x010fe40008011604 */
[----:B------:R-:W-:Y:S02]  /*2810*/  USEL UR7, UR37, UR7, !UP2 ;  /* 0x0000000725077287 */ /* 0x000fe4000d000000 */
[----:B------:R-:W-:-:S04]  /*2820*/  USEL UR4, UR29, UR4, !UP0 ;  /* 0x000000041d047287 */ /* 0x000fc8000c000000 */
[----:B------:R-:W-:Y:S02]  /*2830*/  UIADD3 UR8, UPT, UPT, UR7, -UR4, URZ ;  /* 0x8000000407087290 */ /* 0x000fe4000fffe0ff */
[----:B------:R-:W-:Y:S02]  /*2840*/  UIADD3 UR4, UPT, UPT, -UR7, UR4, URZ ;  /* 0x0000000407047290 */ /* 0x000fe4000fffe1ff */
[----:B------:R-:W-:Y:S02]  /*2850*/  UIMAD UR29, UR8, UR14, UR29 ;  /* 0x0000000e081d72a4 */ /* 0x000fe4000f8e021d */
[----:B------:R-:W-:-:S12]  /*2860*/  UIMAD UR37, UR4, UR16, UR37 ;  /* 0x00000010042572a4 */ /* 0x000fd8000f8e0225 */
.L_x_41:
[----:B------:R-:W-:Y:S01]  /*2870*/  VIADD R11, R11, 0x1 ;  /* 0x000000010b0b7836 */ /* 0x000fe20000000000 */
[----:B------:R-:W-:Y:S01]  /*2880*/  R2UR UR4, R78 ;  /* 0x000000004e0472ca */ /* 0x000fe200000e0000 */
[----:B------:R-:W-:Y:S01]  /*2890*/  UIADD3 UR30, UPT, UPT, UR29, UR63, URZ ;  /* 0x0000003f1d1e7290 */ /* 0x000fe2000fffe0ff */
[----:B------:R-:W-:Y:S02]  /*28a0*/  PLOP3.LUT P1, PT, PT, PT, PT, 0x80, 0x8 ;  /* 0x000000000008781c */ /* 0x000fe40003f2f070 */
[----:B------:R-:W-:-:S04]  /*28b0*/  ISETP.NE.AND P0, PT, R11, 0x2, PT ;  /* 0x000000020b00780c */ /* 0x000fc80003f05270 */
[----:B-1----:R-:W-:Y:S02]  /*28c0*/  SEL R0, RZ, 0x1, P0 ;  /* 0x00000001ff007807 */ /* 0x002fe40000000000 */
[----:B------:R-:W-:Y:S02]  /*28d0*/  SEL R11, R11, RZ, P0 ;  /* 0x000000ff0b0b7207 */ /* 0x000fe40000000000 */
[----:B------:R-:W-:Y:S01]  /*28e0*/  LOP3.LUT R10, R10, R0, RZ, 0x3c, !PT ;  /* 0x000000000a0a7212 */ /* 0x000fe200078e3cff */
[----:B------:R-:W-:Y:S01]  /*28f0*/  UIADD3 UR20, UPT, UPT, UR37, UR4, URZ ;  /* 0x0000000425147290 */ /* 0x000fe2000fffe0ff */
[----:B------:R-:W-:Y:S11]  /*2900*/  BRA.U UP1, `(.L_x_42) ;  /* 0xfffffff101287547 */ /* 0x000ff6000b83ffff */
[----:B------:R-:W-:Y:S01]  /*2910*/  UIADD3 UR7, UPT, UPT, UR6, 0x20, URZ ;  /* 0x0000002006077890 */ /* 0x000fe2000fffe0ff */
[----:B------:R-:W-:-:S03]  /*2920*/  SHF.L.U32 R2, R12, 0x1f, RZ ;  /* 0x0000001f0c027819 */ /* 0x000fc600000006ff */
[----:B------:R-:W-:-:S09]  /*2930*/  ULEA UR4, UR5, UR7, 0x3 ;  /* 0x0000000705047291 */ /* 0x000fd2000f8e18ff */
[----:B------:R-:W1:Y:S02]  /*2940*/  SYNCS.PHASECHK.TRANS64.TRYWAIT P0, [UR4], R2 ;  /* 0x00000002ff0075a7 */ /* 0x000e640008001104 */
[----:B-1----:R-:W-:Y:S05]  /*2950*/  @!P0 BRA `(.L_x_43) ;  /* 0x00000074008c8947 */ /* 0x002fea0003800000 */
.L_x_148:
[----:B------:R-:W-:-:S04]  /*2960*/  UIADD3 UR4, UPT, UPT, UR5, 0x1, URZ ;  /* 0x0000000105047890 */ /* 0x000fc8000fffe0ff */
[----:B------:R-:W-:-:S04]  /*2970*/  UISETP.NE.AND UP0, UPT, UR4, 0x4, UPT ;  /* 0x000000040400788c */ /* 0x000fc8000bf05270 */
[----:B------:R-:W-:Y:S02]  /*2980*/  USEL UR6, URZ, 0x1, UP0 ;  /* 0x00000001ff067887 */ /* 0x000fe40008000000 */
[----:B------:R-:W-:-:S04]  /*2990*/  USEL UR4, UR4, URZ, UP0 ;  /* 0x000000ff04047287 */ /* 0x000fc80008000000 */
[----:B------:R-:W-:Y:S01]  /*29a0*/  ULEA UR5, UR4, UR7, 0x3 ;  /* 0x0000000704057291 */ /* 0x000fe2000f8e18ff */
[----:B-1----:R-:W-:-:S04]  /*29b0*/  LOP3.LUT R2, R12, UR6, RZ, 0x3c, !PT ;  /* 0x000000060c027c12 */ /* 0x002fc8000f8e3cff */
[----:B------:R-:W-:-:S04]  /*29c0*/  SHF.L.U32 R3, R2, 0x1f, RZ ;  /* 0x0000001f02037819 */ /* 0x000fc800000006ff */
[----:B------:R-:W1:Y:S02]  /*29d0*/  SYNCS.PHASECHK.TRANS64.TRYWAIT P0, [UR5], R3 ;  /* 0x00000003ff0075a7 */ /* 0x000e640008001105 */
[----:B-1----:R-:W-:Y:S05]  /*29e0*/  @!P0 BRA `(.L_x_44) ;  /* 0x0000007400808947 */ /* 0x002fea0003800000 */
.L_x_150:
[----:B------:R-:W-:-:S04]  /*29f0*/  UIADD3 UR4, UPT, UPT, UR4, 0x1, URZ ;  /* 0x0000000104047890 */ /* 0x000fc8000fffe0ff */
[----:B------:R-:W-:-:S04]  /*2a00*/  UISETP.NE.AND UP0, UPT, UR4, 0x4, UPT ;  /* 0x000000040400788c */ /* 0x000fc8000bf05270 */
[----:B------:R-:W-:Y:S02]  /*2a10*/  USEL UR6, URZ, 0x1, UP0 ;  /* 0x00000001ff067887 */ /* 0x000fe40008000000 */
[----:B------:R-:W-:-:S04]  /*2a20*/  USEL UR4, UR4, URZ, UP0 ;  /* 0x000000ff04047287 */ /* 0x000fc80008000000 */
[----:B------:R-:W-:Y:S01]  /*2a30*/  ULEA UR5, UR4, UR7, 0x3 ;  /* 0x0000000704057291 */ /* 0x000fe2000f8e18ff */
[----:B------:R-:W-:-:S04]  /*2a40*/  LOP3.LUT R2, R2, UR6, RZ, 0x3c, !PT ;  /* 0x0000000602027c12 */ /* 0x000fc8000f8e3cff */
[----:B-1----:R-:W-:-:S04]  /*2a50*/  SHF.L.U32 R3, R2, 0x1f, RZ ;  /* 0x0000001f02037819 */ /* 0x002fc800000006ff */
[----:B------:R-:W1:Y:S02]  /*2a60*/  SYNCS.PHASECHK.TRANS64.TRYWAIT P0, [UR5], R3 ;  /* 0x00000003ff0075a7 */ /* 0x000e640008001105 */
[----:B-1----:R-:W-:Y:S05]  /*2a70*/  @!P0 BRA `(.L_x_45) ;  /* 0x0000007400748947 */ /* 0x002fea0003800000 */
.L_x_152:
[----:B------:R-:W-:-:S04]  /*2a80*/  UIADD3 UR4, UPT, UPT, UR4, 0x1, URZ ;  /* 0x0000000104047890 */ /* 0x000fc8000fffe0ff */
[----:B------:R-:W-:-:S04]  /*2a90*/  UISETP.NE.AND UP0, UPT, UR4, 0x4, UPT ;  /* 0x000000040400788c */ /* 0x000fc8000bf05270 */
[----:B------:R-:W-:Y:S02]  /*2aa0*/  USEL UR5, URZ, 0x1, UP0 ;  /* 0x00000001ff057887 */ /* 0x000fe40008000000 */
[----:B------:R-:W-:-:S04]  /*2ab0*/  USEL UR4, UR4, URZ, UP0 ;  /* 0x000000ff04047287 */ /* 0x000fc80008000000 */
[----:B------:R-:W-:Y:S01]  /*2ac0*/  ULEA UR4, UR4, UR7, 0x3 ;  /* 0x0000000704047291 */ /* 0x000fe2000f8e18ff */
[----:B------:R-:W-:-:S04]  /*2ad0*/  LOP3.LUT R2, R2, UR5, RZ, 0x3c, !PT ;  /* 0x0000000502027c12 */ /* 0x000fc8000f8e3cff */
[----:B------:R-:W-:Y:S01]  /*2ae0*/  SHF.L.U32 R2, R2, 0x1f, RZ ;  /* 0x0000001f02027819 */ /* 0x000fe200000006ff */
[----:B-1----:R-:W-:-:S07]  /*2af0*/  IMAD.U32 R0, RZ, RZ, UR4 ;  /* 0x00000004ff007e24 */ /* 0x002fce000f8e00ff */
.L_x_46:
[----:B-1----:R1:W2:Y:S02]  /*2b00*/  SYNCS.PHASECHK.TRANS64.TRYWAIT P0, [R0+URZ], R2 ;  /* 0x00000002000075a7 */ /* 0x0022a400080011ff */
[----:B--2---:R-:W-:Y:S05]  /*2b10*/  @!P0 NANOSLEEP.SYNCS 0x989680 ;  /* 0x009896800000895d */ /* 0x004fea0003900000 */
[----:B------:R-:W2:Y:S02]  /*2b20*/  @!P0 SYNCS.PHASECHK.TRANS64 P0, [R0+URZ], R2 ;  /* 0x00000002000085a7 */ /* 0x000ea400080010ff */
[----:B--2---:R-:W-:Y:S05]  /*2b30*/  @P0 EXIT ;  /* 0x000000000000094d */ /* 0x004fea0003800000 */
[----:B------:R-:W-:Y:S05]  /*2b40*/  BRA `(.L_x_46) ;  /* 0xfffffffc00ec7947 */ /* 0x000fea000383ffff */
.L_x_22:
[----:B------:R-:W-:-:S04]  /*2b50*/  UISETP.NE.AND UP0, UPT, UR46, URZ, UPT ;  /* 0x000000ff2e00728c */ /* 0x000fc8000bf05270 */
[----:B------:R-:W-:-:S09]  /*2b60*/  UISETP.NE.OR UP0, UPT, UR18, 0x1, UP0 ;  /* 0x000000011200788c */ /* 0x000fd20008705670 */
[----:B------:R-:W-:Y:S05]  /*2b70*/  BRA.U UP0, `(.L_x_47) ;  /* 0x0000000500487547 */ /* 0x000fea000b800000 */
[----:B------:R-:W-:Y:S01]  /*2b80*/  ISETP.GE.U32.AND P2, PT, R0, 0x4, PT ;  /* 0x000000040000780c */ /* 0x000fe20003f46070 */
[----:B------:R-:W-:Y:S01]  /*2b90*/  IMAD.MOV.U32 R12, RZ, RZ, 0x1 ;  /* 0x00000001ff0c7424 */ /* 0x000fe200078e00ff */
[----:B------:R-:W-:Y:S02]  /*2ba0*/  CS2R R10, SRZ ;  /* 0x00000000000a7805 */ /* 0x000fe4000001ff00 */
[----:B------:R-:W-:Y:S01]  /*2bb0*/  CS2R R8, SRZ ;  /* 0x0000000000087805 */ /* 0x000fe2000001ff00 */
[----:B------:R-:W-:Y:S01]  /*2bc0*/  UMOV UR6, 0x400 ;  /* 0x0000040000067882 */ /* 0x000fe20000000000 */
[----:B------:R-:W-:Y:S01]  /*2bd0*/  UMOV UR5, URZ ;  /* 0x000000ff00057c82 */ /* 0x000fe20008000000 */
[----:B------:R-:W-:-:S12]  /*2be0*/  ULEA UR6, UR46, UR6, 0x18 ;  /* 0x000000062e067291 */ /* 0x000fd8000f8ec0ff */
.L_x_51:
[----:B------:R-:W-:Y:S02]  /*2bf0*/  LEA R2, R8, UR6, 0x3 ;  /* 0x0000000608027c11 */ /* 0x000fe4000f8e18ff */
[----:B------:R-:W-:-:S03]  /*2c00*/  SHF.L.U32 R4, R9, 0x1f, RZ ;  /* 0x0000001f09047819 */ /* 0x000fc600000006ff */
[----:B------:R-:W-:Y:S01]  /*2c10*/  VIADD R5, R2, 0x100 ;  /* 0x0000010002057836 */ /* 0x000fe20000000000 */
[----:B------:R-:W1:Y:S02]  /*2c20*/  SYNCS.PHASECHK.TRANS64.TRYWAIT P0, [R2+URZ+0xf0], R4 ;  /* 0x0000f004020075a7 */ /* 0x000e6400080011ff */
[----:B-1----:R-:W-:Y:S05]  /*2c30*/  @!P0 BRA `(.L_x_48) ;  /* 0x00000074001c8947 */ /* 0x002fea0003800000 */
.L_x_153:
[----:B------:R-:W-:Y:S01]  /*2c40*/  ULEA UR4, UR5, UR6, 0x3 ;  /* 0x0000000605047291 */ /* 0x000fe2000f8e18ff */
[----:B-1----:R-:W-:Y:S01]  /*2c50*/  PRMT R2, RZ, 0x654, R5 ;  /* 0x00000654ff027816 */ /* 0x002fe20000000005 */
[----:B------:R-:W-:Y:S01]  /*2c60*/  @!P2 IMAD.MOV.U32 R4, RZ, RZ, 0x10 ;  /* 0x00000010ff04a424 */ /* 0x000fe200078e00ff */
[----:B------:R-:W-:Y:S01]  /*2c70*/  SHF.L.U32 R5, R12, 0x1f, RZ ;  /* 0x0000001f0c057819 */ /* 0x000fe200000006ff */
[----:B------:R-:W-:Y:S01]  /*2c80*/  UIADD3 UR7, UPT, UPT, UR4, 0x90, URZ ;  /* 0x0000009004077890 */ /* 0x000fe2000fffe0ff */
[----:B------:R1:W-:Y:S05]  /*2c90*/  SYNCS.ARRIVE.TRANS64.RED.A1T0 RZ, [R2+URZ], RZ ;  /* 0x000000ff02ff79a7 */ /* 0x0003ea00081004ff */
[----:B------:R-:W-:Y:S01]  /*2ca0*/  IMAD.U32 R6, RZ, RZ, UR7 ;  /* 0x00000007ff067e24 */ /* 0x000fe2000f8e00ff */
[----:B------:R-:W2:Y:S04]  /*2cb0*/  SYNCS.PHASECHK.TRANS64.TRYWAIT P0, [UR4+0xa0], R5 ;  /* 0x0000a005ff0075a7 */ /* 0x000ea80008001104 */
[----:B------:R-:W-:Y:S01]  /*2cc0*/  PRMT R6, R0, 0x654, R6 ;  /* 0x0000065400067816 */ /* 0x000fe20000000006 */
[----:B-12---:R-:W-:Y:S06]  /*2cd0*/  @!P0 BRA `(.L_x_49) ;  /* 0x0000007400088947 */ /* 0x006fec0003800000 */
.L_x_155:
[----:B------:R-:W-:Y:S01]  /*2ce0*/  ULEA UR8, UR5, UR6, 0x4 ;  /* 0x0000000605087291 */ /* 0x000fe2000f8e20ff */
[----:B------:R-:W-:Y:S01]  /*2cf0*/  SEL R3, R6, R3, !P2 ;  /* 0x0000000306037207 */ /* 0x000fe20005000000 */
[----:B------:R-:W-:Y:S01]  /*2d00*/  UIADD3 UR9, UPT, UPT, UR4, 0x90, URZ ;  /* 0x0000009004097890 */ /* 0x000fe2000fffe0ff */
[----:B-1----:R-:W-:Y:S01]  /*2d10*/  LEA R2, R11, UR6, 0x3 ;  /* 0x000000060b027c11 */ /* 0x002fe2000f8e18ff */
[----:B------:R-:W-:Y:S01]  /*2d20*/  UIADD3 UR8, UPT, UPT, UR8, 0x120, URZ ;  /* 0x0000012008087890 */ /* 0x000fe2000fffe0ff */
[----:B------:R1:W-:Y:S01]  /*2d30*/  @!P2 SYNCS.ARRIVE.TRANS64.RED RZ, [R3+URZ], R4 ;  /* 0x0000000403ffa9a7 */ /* 0x0003e200080004ff */
[----:B------:R-:W-:Y:S01]  /*2d40*/  UIADD3 UR4, UPT, UPT, UR5, 0x1, URZ ;  /* 0x0000000105047890 */ /* 0x000fe2000fffe0ff */
[----:B------:R-:W-:-:S03]  /*2d50*/  VIADD R8, R8, 0x1 ;  /* 0x0000000108087836 */ /* 0x000fc60000000000 */
[----:B------:R-:W-:Y:S02]  /*2d60*/  UISETP.NE.AND UP0, UPT, UR4, 0x2, UPT ;  /* 0x000000020400788c */ /* 0x000fe4000bf05270 */
[----:B------:R-:W-:Y:S01]  /*2d70*/  ISETP.NE.AND P0, PT, R8, 0x2, PT ;  /* 0x000000020800780c */ /* 0x000fe20003f05270 */
[----:B------:R-:W-:Y:S06]  /*2d80*/  UGETNEXTWORKID.BROADCAST [UR8], [UR9] ;  /* 0x00000000080073ca */ /* 0x000fec0008000100 */
[----:B------:R-:W-:Y:S02]  /*2d90*/  USEL UR7, URZ, 0x1, UP0 ;  /* 0x00000001ff077887 */ /* 0x000fe40008000000 */
[----:B------:R-:W-:-:S04]  /*2da0*/  USEL UR5, UR4, URZ, UP0 ;  /* 0x000000ff04057287 */ /* 0x000fc80008000000 */
[----:B------:R-:W-:Y:S02]  /*2db0*/  LOP3.LUT R12, R12, UR7, RZ, 0x3c, !PT ;  /* 0x000000070c0c7c12 */ /* 0x000fe4000f8e3cff */
[----:B-1----:R-:W-:-:S04]  /*2dc0*/  SHF.L.U32 R4, R10, 0x1f, RZ ;  /* 0x0000001f0a047819 */ /* 0x002fc800000006ff */
[----:B------:R-:W1:Y:S02]  /*2dd0*/  SYNCS.PHASECHK.TRANS64.TRYWAIT P1, [R2+URZ+0x90], R4 ;  /* 0x00009004020075a7 */ /* 0x000e6400080211ff */
[----:B-1----:R-:W-:Y:S05]  /*2de0*/  @!P1 BRA `(.L_x_50) ;  /* 0x0000007000dc9947 */ /* 0x002fea0003800000 */
.L_x_156:
[C---:B-1----:R-:W-:Y:S01]  /*2df0*/  LEA R4, R11.reuse, UR6, 0x4 ;  /* 0x000000060b047c11 */ /* 0x042fe2000f8e20ff */
[----:B------:R-:W-:Y:S01]  /*2e00*/  VIADD R2, R2, 0xa0 ;  /* 0x000000a002027836 */ /* 0x000fe20000000000 */
[----:B------:R-:W-:Y:S01]  /*2e10*/  SEL R8, R8, RZ, P0 ;  /* 0x000000ff08087207 */ /* 0x000fe20000000000 */
[----:B------:R-:W-:-:S03]  /*2e20*/  VIADD R11, R11, 0x1 ;  /* 0x000000010b0b7836 */ /* 0x000fc60000000000 */
[----:B------:R-:W1:Y:S01]  /*2e30*/  LDS.128 R4, [R4+0x120] ;  /* 0x0001200004047984 */ /* 0x000e620000000c00 */
[----:B------:R-:W-:Y:S02]  /*2e40*/  PRMT R2, RZ, 0x654, R2 ;  /* 0x00000654ff027816 */ /* 0x000fe40000000002 */
[C---:B------:R-:W-:Y:S01]  /*2e50*/  ISETP.NE.AND P1, PT, R11.reuse, 0x2, PT ;  /* 0x000000020b00780c */ /* 0x040fe20003f25270 */
[----:B------:R-:W-:Y:S01]  /*2e60*/  @!PT LDS RZ, [RZ] ;  /* 0x00000000fffff984 */ /* 0x000fe20000000800 */
[----:B------:R-:W-:Y:S01]  /*2e70*/  @!PT LDS RZ, [RZ] ;  /* 0x00000000fffff984 */ /* 0x000fe20000000800 */
[----:B------:R-:W-:Y:S01]  /*2e80*/  @!PT LDS RZ, [RZ] ;  /* 0x00000000fffff984 */ /* 0x000fe20000000800 */
[----:B------:R-:W-:Y:S01]  /*2e90*/  @!PT LDS RZ, [RZ] ;  /* 0x00000000fffff984 */ /* 0x000fe20000000800 */
[----:B------:R2:W-:Y:S06]  /*2ea0*/  MEMBAR.ALL.CTA ;  /* 0x0000000000007992 */ /* 0x0005ec0000008000 */
[----:B--2---:R-:W2:Y:S01]  /*2eb0*/  FENCE.VIEW.ASYNC.S ;  /* 0x00000000000073c6 */ /* 0x004ea20000000000 */
[----:B------:R-:W-:Y:S01]  /*2ec0*/  SEL R11, R11, RZ, P1 ;  /* 0x000000ff0b0b7207 */ /* 0x000fe20000800000 */
[----:B--2---:R2:W-:Y:S01]  /*2ed0*/  SYNCS.ARRIVE.TRANS64.RED.A1T0 RZ, [R2+URZ], RZ ;  /* 0x000000ff02ff79a7 */ /* 0x0045e200081004ff */
[----:B-1----:R-:W-:-:S02]  /*2ee0*/  LOP3.LUT P3, RZ, R6, 0x1, RZ, 0xc0, !PT ;  /* 0x0000000106ff7812 */ /* 0x002fc4000786c0ff */
[----:B------:R-:W-:-:S04]  /*2ef0*/  SEL R4, RZ, 0x1, P1 ;  /* 0x00000001ff047807 */ /* 0x000fc80000800000 */
[----:B------:R-:W-:Y:S02]  /*2f00*/  LOP3.LUT R10, R10, R4, RZ, 0x3c, !PT ;  /* 0x000000040a0a7212 */ /* 0x000fe400078e3cff */
[----:B--2---:R-:W-:-:S04]  /*2f10*/  SEL R2, RZ, 0x1, P0 ;  /* 0x00000001ff027807 */ /* 0x004fc80000000000 */
[----:B------:R-:W-:Y:S01]  /*2f20*/  LOP3.LUT R9, R9, R2, RZ, 0x3c, !PT ;  /* 0x0000000209097212 */ /* 0x000fe200078e3cff */
[----:B------:R-:W-:Y:S06]  /*2f30*/  @P3 BRA `(.L_x_51) ;  /* 0xfffffffc002c3947 */ /* 0x000fec000383ffff */
[----:B------:R-:W-:Y:S01]  /*2f40*/  ULEA UR4, UR5, UR6, 0x3 ;  /* 0x0000000605047291 */ /* 0x000fe2000f8e18ff */
[----:B------:R-:W-:-:S08]  /*2f50*/  SHF.L.U32 R2, R12, 0x1f, RZ ;  /* 0x0000001f0c027819 */ /* 0x000fd000000006ff */
[----:B------:R-:W1:Y:S02]  /*2f60*/  SYNCS.PHASECHK.TRANS64 P0, [UR4+0xa0], R2 ;  /* 0x0000a002ff0075a7 */ /* 0x000e640008001004 */
[----:B-1----:R-:W-:Y:S05]  /*2f70*/  @P0 BRA `(.L_x_52) ;  /* 0x0000000000080947 */ /* 0x002fea0003800000 */
[----:B------:R-:W1:Y:S02]  /*2f80*/  SYNCS.PHASECHK.TRANS64.TRYWAIT P0, [UR4+0xa0], R2 ;  /* 0x0000a002ff0075a7 */ /* 0x000e640008001104 */
[----:B-1----:R-:W-:Y:S05]  /*2f90*/  @!P0 BRA `(.L_x_53) ;  /* 0x0000007000848947 */ /* 0x002fea0003800000 */
.L_x_52:
[----:B------:R-:W-:-:S04]  /*2fa0*/  UIADD3 UR7, UPT, UPT, UR5, 0x1, URZ ;  /* 0x0000000105077890 */ /* 0x000fc8000fffe0ff */
[----:B------:R-:W-:-:S04]  /*2fb0*/  UISETP.NE.AND UP0, UPT, UR7, 0x2, UPT ;  /* 0x000000020700788c */ /* 0x000fc8000bf05270 */
[----:B------:R-:W-:Y:S02]  /*2fc0*/  USEL UR8, URZ, 0x1, UP0 ;  /* 0x00000001ff087887 */ /* 0x000fe40008000000 */
[----:B------:R-:W-:-:S04]  /*2fd0*/  USEL UR7, UR7, URZ, UP0 ;  /* 0x000000ff07077287 */ /* 0x000fc80008000000 */
[----:B------:R-:W-:Y:S01]  /*2fe0*/  ULEA UR7, UR7, UR6, 0x3 ;  /* 0x0000000607077291 */ /* 0x000fe2000f8e18ff */
[----:B-1----:R-:W-:-:S04]  /*2ff0*/  LOP3.LUT R2, R12, UR8, RZ, 0x3c, !PT ;  /* 0x000000080c027c12 */ /* 0x002fc8000f8e3cff */
[----:B------:R-:W-:-:S04]  /*3000*/  SHF.L.U32 R0, R2, 0x1f, RZ ;  /* 0x0000001f02007819 */ /* 0x000fc800000006ff */
[----:B------:R-:W1:Y:S02]  /*3010*/  SYNCS.PHASECHK.TRANS64 P0, [UR7+0xa0], R0 ;  /* 0x0000a000ff0075a7 */ /* 0x000e640008001007 */
[----:B-1----:R-:W-:Y:S05]  /*3020*/  @P0 EXIT ;  /* 0x000000000000094d */ /* 0x002fea0003800000 */
[----:B------:R-:W-:Y:S02]  /*3030*/  SHF.L.U32 R2, R2, 0x1f, RZ ;  /* 0x0000001f02027819 */ /* 0x000fe400000006ff */
[----:B------:R-:W-:-:S07]  /*3040*/  MOV R0, UR7 ;  /* 0x0000000700007c02 */ /* 0x000fce0008000f00 */
.L_x_54:
[----:B-1----:R1:W2:Y:S02]  /*3050*/  SYNCS.PHASECHK.TRANS64.TRYWAIT P0, [R0+URZ+0xa0], R2 ;  /* 0x0000a002000075a7 */ /* 0x0022a400080011ff */
[----:B--2---:R-:W-:Y:S05]  /*3060*/  @!P0 NANOSLEEP.SYNCS 0x989680 ;  /* 0x009896800000895d */ /* 0x004fea0003900000 */
[----:B------:R-:W2:Y:S02]  /*3070*/  @!P0 SYNCS.PHASECHK.TRANS64 P0, [R0+URZ+0xa0], R2 ;  /* 0x0000a002000085a7 */ /* 0x000ea400080010ff */
[----:B--2---:R-:W-:Y:S05]  /*3080*/  @P0 EXIT ;  /* 0x000000000000094d */ /* 0x004fea0003800000 */
[----:B------:R-:W-:Y:S05]  /*3090*/  BRA `(.L_x_54) ;  /* 0xfffffffc00ec7947 */ /* 0x000fea000383ffff */
.L_x_47:
[----:B------:R-:W-:Y:S05]  /*30a0*/  BRA.U UP4, `(.L_x_55) ;  /* 0x0000001104847547 */ /* 0x000fea000b800000 */
[----:B------:R-:W-:Y:S01]  /*30b0*/  UMOV UR4, 0x40 ;  /* 0x0000004000047882 */ /* 0x000fe20000000000 */
[----:B------:R-:W-:Y:S01]  /*30c0*/  NOP ;  /* 0x0000000000007918 */ /* 0x000fe20000000000 */
[----:B------:R-:W-:Y:S01]  /*30d0*/  ULEA UR5, UR46, UR4, 0x18 ;  /* 0x000000042e057291 */ /* 0x000fe2000f8ec0ff */
[----:B------:R-:W-:Y:S02]  /*30e0*/  UMOV UR6, 0x400 ;  /* 0x0000040000067882 */ /* 0x000fe40000000000 */
[----:B------:R-:W-:-:S06]  /*30f0*/  ULEA UR6, UR46, UR6, 0x18 ;  /* 0x000000062e067291 */ /* 0x000fcc000f8ec0ff */
[----:B------:R-:W1:Y:S02]  /*3100*/  LDS.U8 R0, [UR5+0x1c] ;  /* 0x00001c05ff007984 */ /* 0x000e640008000000 */
[----:B-1----:R-:W-:-:S13]  /*3110*/  ISETP.NE.AND P0, PT, R0, RZ, PT ;  /* 0x000000ff0000720c */ /* 0x002fda0003f05270 */
[----:B------:R-:W-:Y:S05]  /*3120*/  @P0 BRA `(.L_x_56) ;  /* 0x0000000400080947 */ /* 0x000fea0003800000 */
[----:B------:R-:W-:Y:S02]  /*3130*/  UISETP.NE.U32.AND UP1, UPT, UR27, 0x1, UPT ;  /* 0x000000011b00788c */ /* 0x000fe4000bf25070 */
[----:B------:R-:W-:-:S07]  /*3140*/  UIADD3 UR7, UPT, UPT, UR5, 0x8, URZ ;  /* 0x0000000805077890 */ /* 0x000fce000fffe0ff */
[----:B------:R-:W-:Y:S05]  /*3150*/  BRA.U !UP1, `(.L_x_57) ;  /* 0x00000001099c7547 */ /* 0x000fea000b800000 */
[----:B------:R-:W-:Y:S01]  /*3160*/  ELECT P0, URZ, PT ;  /* 0x0000000000ff782f */ /* 0x000fe20003800000 */
[----:B------:R-:W-:-:S12]  /*3170*/  BSSY B0, `(.L_x_57) ;  /* 0x0000025000007945 */ /* 0x000fd80003800000 */
[----:B------:R-:W-:Y:S05]  /*3180*/  @!P0 BRA `(.L_x_58) ;  /* 0x00000000008c8947 */ /* 0x000fea0003800000 */
[----:B------:R-:W-:-:S05]  /*3190*/  UMOV UR4, 0x10 ;  /* 0x0000001000047882 */ /* 0x000fca0000000000 */
[----:B------:R-:W-:Y:S04]  /*31a0*/  DEPBAR.LE SB1, 0x36 ;  /* 0x00009d800000791a */ /* 0x000fe80000000000 */
[----:B------:R-:W1:Y:S02]  /*31b0*/  UTCATOMSWS.2CTA.FIND_AND_SET.ALIGN UP0, UR4, UR4 ;  /* 0x00000004000475e3 */ /* 0x000e640008200800 */
[----:B-1----:R-:W-:Y:S01]  /*31c0*/  MOV R10, UR4 ;  /* 0x00000004000a7c02 */ /* 0x002fe20008000f00 */
[----:B------:R-:W-:Y:S06]  /*31d0*/  BRA.U UP0, `(.L_x_59) ;  /* 0x0000000100187547 */ /* 0x000fec000b800000 */
.L_x_60:
[----:B------:R-:W-:Y:S05]  /*31e0*/  NANOSLEEP 0x64 ;  /* 0x000000640000795d */ /* 0x000fea0003800000 */
[----:B------:R-:W-:-:S05]  /*31f0*/  UMOV UR4, 0x10 ;  /* 0x0000001000047882 */ /* 0x000fca0000000000 */
[----:B------:R-:W-:Y:S04]  /*3200*/  DEPBAR.LE SB1, 0x36 ;  /* 0x00009d800000791a */ /* 0x000fe80000000000 */
[----:B------:R-:W1:Y:S02]  /*3210*/  UTCATOMSWS.2CTA.FIND_AND_SET.ALIGN UP0, UR4, UR4 ;  /* 0x00000004000475e3 */ /* 0x000e640008200800 */
[----:B-1----:R-:W-:Y:S01]  /*3220*/  MOV R10, UR4 ;  /* 0x00000004000a7c02 */ /* 0x002fe20008000f00 */
[----:B------:R-:W-:Y:S05]  /*3230*/  BRA.U !UP0, `(.L_x_60) ;  /* 0xfffffffd08e87547 */ /* 0x000fea000b83ffff */
.L_x_59:
[----:B------:R-:W1:Y:S01]  /*3240*/  LDS R6, [UR5+0x10] ;  /* 0x00001005ff067984 */ /* 0x000e620008000800 */
[----:B------:R-:W-:Y:S01]  /*3250*/  IMAD.U32 R0, RZ, RZ, UR6 ;  /* 0x00000006ff007e24 */ /* 0x000fe2000f8e00ff */
[----:B------:R-:W-:-:S03]  /*3260*/  MOV R4, UR28 ;  /* 0x0000001c00047c02 */ /* 0x000fc60008000f00 */
[----:B------:R-:W-:Y:S01]  /*3270*/  VIADD R0, R0, 0x140 ;  /* 0x0000014000007836 */ /* 0x000fe20000000000 */
[----:B-1----:R-:W-:-:S04]  /*3280*/  SHF.L.U32 R6, R6, 0x1f, RZ ;  /* 0x0000001f06067819 */ /* 0x002fc800000006ff */
[----:B------:R-:W1:Y:S02]  /*3290*/  SYNCS.PHASECHK.TRANS64.TRYWAIT P0, [UR5+0x8], R6 ;  /* 0x00000806ff0075a7 */ /* 0x000e640008001105 */
[----:B-1----:R-:W-:Y:S05]  /*32a0*/  @P0 BRA `(.L_x_61) ;  /* 0x0000000000080947 */ /* 0x002fea0003800000 */
[----:B------:R-:W1:Y:S02]  /*32b0*/  SYNCS.PHASECHK.TRANS64.TRYWAIT P0, [UR5+0x8], R6 ;  /* 0x00000806ff0075a7 */ /* 0x000e640008001105 */
[----:B-1----:R-:W-:Y:S05]  /*32c0*/  @!P0 BRA `(.L_x_62) ;  /* 0x0000006c00d08947 */ /* 0x002fea0003800000 */
.L_x_61:
[----:B------:R-:W-:Y:S01]  /*32d0*/  PRMT R4, R4, 0x654, R0 ;  /* 0x0000065404047816 */ /* 0x000fe20000000000 */
[----:B------:R-:W-:Y:S01]  /*32e0*/  HFMA2 R0, -RZ, RZ, 0, 5.9604644775390625e-08 ;  /* 0x00000001ff007431 */ /* 0x000fe200000001ff */
[----:B------:R-:W-:Y:S01]  /*32f0*/  UPRMT UR4, UR28, 0x654, UR7 ;  /* 0x000006541c047896 */ /* 0x000fe20008000007 */
[----:B------:R-:W-:Y:S02]  /*3300*/  IMAD.MOV.U32 R8, RZ, RZ, 0xffff ;  /* 0x0000ffffff087424 */ /* 0x000fe400078e00ff */
[----:B-1----:R-:W-:Y:S02]  /*3310*/  IMAD.MOV.U32 R6, RZ, RZ, 0x4 ;  /* 0x00000004ff067424 */ /* 0x002fe400078e00ff */
[----:B------:R-:W-:Y:S01]  /*3320*/  IMAD.SHL.U32 R9, R10, 0x20, RZ ;  /* 0x000000200a097824 */ /* 0x000fe200078e00ff */
[----:B------:R-:W-:Y:S02]  /*3330*/  MOV R5, UR4 ;  /* 0x0000000400057c02 */ /* 0x000fe40008000f00 */
[-C--:B------:R-:W-:Y:S01]  /*3340*/  SHF.L.U32 R8, R8, R10.reuse, RZ ;  /* 0x0000000a08087219 */ /* 0x080fe200000006ff */
[----:B------:R1:W-:Y:S01]  /*3350*/  SYNCS.ARRIVE.TRANS64.RED RZ, [UR4], R6 ;  /* 0x00000006ffff79a7 */ /* 0x0003e20008000404 */
[----:B------:R-:W-:Y:S01]  /*3360*/  SHF.L.U32 R7, R0, R10, RZ ;  /* 0x0000000a00077219 */ /* 0x000fe200000006ff */
[----:B------:R1:W-:Y:S04]  /*3370*/  STS [UR6+0x140], R9 ;  /* 0x00014009ff007988 */ /* 0x0003e80008000806 */
[----:B------:R1:W-:Y:S04]  /*3380*/  STAS [R4.64], R10 ;  /* 0x0000000a04007dbd */ /* 0x0003e8000c0008ff */
[----:B------:R1:W-:Y:S04]  /*3390*/  ATOMS.OR RZ, [UR5+0x14], R8 ;  /* 0x00001408ffff798c */ /* 0x0003e8000b000005 */
[----:B------:R1:W-:Y:S04]  /*33a0*/  ATOMS.OR RZ, [UR5+0x18], R7 ;  /* 0x00001807ffff798c */ /* 0x0003e8000b000005 */
[----:B------:R1:W-:Y:S02]  /*33b0*/  ATOMS.XOR RZ, [UR5+0x10], R0 ;  /* 0x00001000ffff798c */ /* 0x0003e4000b800005 */
.L_x_58:
[----:B------:R-:W-:Y:S05]  /*33c0*/  BSYNC B0 ;  /* 0x0000000000007941 */ /* 0x000fea0003800000 */
.L_x_57:
[----:B------:R-:W-:Y:S05]  /*33d0*/  BRA.U UP1, `(.L_x_63) ;  /* 0x00000001016c7547 */ /* 0x000fea000b800000 */
[----:B------:R-:W-:-:S03]  /*33e0*/  UMOV UR4, 0xffffffff ;  /* 0xffffffff00047882 */ /* 0x000fc60000000000 */
[----:B------:R-:W-:Y:S05]  /*33f0*/  BRA.DIV UR4, `(.L_x_64) ;  /* 0x0000006e049c7947 */ /* 0x000fea000b800000 */
[----:B------:R-:W-:-:S13]  /*3400*/  ELECT P6, URZ, PT ;  /* 0x0000000000ff782f */ /* 0x000fda00038c0000 */
.L_x_160:
[----:B------:R-:W-:Y:S05]  /*3410*/  @!P6 BRA `(.L_x_63) ;  /* 0x00000000005ce947 */ /* 0x000fea0003800000 */
[----:B-1----:R-:W1:Y:S02]  /*3420*/  LDS R4, [UR5+0x10] ;  /* 0x00001005ff047984 */ /* 0x002e640008000800 */
[----:B-1----:R-:W-:-:S04]  /*3430*/  SHF.L.U32 R4, R4, 0x1f, RZ ;  /* 0x0000001f04047819 */ /* 0x002fc800000006ff */
[----:B------:R-:W1:Y:S02]  /*3440*/  SYNCS.PHASECHK.TRANS64.TRYWAIT P0, [UR5+0x8], R4 ;  /* 0x00000804ff0075a7 */ /* 0x000e640008001105 */
[----:B-1----:R-:W-:Y:S05]  /*3450*/  @P0 BRA `(.L_x_65) ;  /* 0x0000000000080947 */ /* 0x002fea0003800000 */
[----:B------:R-:W1:Y:S02]  /*3460*/  SYNCS.PHASECHK.TRANS64.TRYWAIT P0, [UR5+0x8], R4 ;  /* 0x00000804ff0075a7 */ /* 0x000e640008001105 */
[----:B-1----:R-:W-:Y:S05]  /*3470*/  @!P0 BRA `(.L_x_66) ;  /* 0x0000006c009c8947 */ /* 0x002fea0003800000 */
.L_x_65:
[----:B------:R-:W2:Y:S01]  /*3480*/  LDS R6, [UR6+0x140] ;  /* 0x00014006ff067984 */ /* 0x000ea20008000800 */
[----:B-1----:R-:W-:Y:S02]  /*3490*/  HFMA2 R0, -RZ, RZ, 0, 5.9604644775390625e-08 ;  /* 0x00000001ff007431 */ /* 0x002fe400000001ff */
[----:B------:R-:W-:Y:S01]  /*34a0*/  IMAD.MOV.U32 R4, RZ, RZ, 0xffff ;  /* 0x0000ffffff047424 */ /* 0x000fe200078e00ff */
[----:B------:R-:W-:Y:S01]  /*34b0*/  UPRMT UR4, UR28, 0x654, UR7 ;  /* 0x000006541c047896 */ /* 0x000fe20008000007 */
[----:B--2---:R-:W-:-:S03]  /*34c0*/  IMAD.SHL.U32 R5, R6, 0x20, RZ ;  /* 0x0000002006057824 */ /* 0x004fc600078e00ff */
[-C--:B------:R-:W-:Y:S02]  /*34d0*/  SHF.L.U32 R4, R4, R6.reuse, RZ ;  /* 0x0000000604047219 */ /* 0x080fe400000006ff */
[----:B------:R-:W-:Y:S01]  /*34e0*/  SHF.L.U32 R6, R0, R6, RZ ;  /* 0x0000000600067219 */ /* 0x000fe200000006ff */
[----:B------:R2:W-:Y:S04]  /*34f0*/  STS [UR6+0x140], R5 ;  /* 0x00014005ff007988 */ /* 0x0005e80008000806 */
[----:B------:R2:W-:Y:S04]  /*3500*/  ATOMS.OR RZ, [UR5+0x14], R4 ;  /* 0x00001404ffff798c */ /* 0x0005e8000b000005 */
[----:B------:R2:W-:Y:S01]  /*3510*/  ATOMS.OR RZ, [UR5+0x18], R6 ;  /* 0x00001806ffff798c */ /* 0x0005e2000b000005 */
[----:B------:R-:W-:Y:S03]  /*3520*/  SYNCS.ARRIVE.TRANS64.RED.A1T0 RZ, [UR4], RZ ;  /* 0x000000ffffff79a7 */ /* 0x000fe60008100404 */
[----:B------:R2:W-:Y:S01]  /*3530*/  ATOMS.XOR RZ, [UR5+0x10], R0 ;  /* 0x00001000ffff798c */ /* 0x0005e2000b800005 */
[----:B------:R-:W-:Y:S05]  /*3540*/  BRA `(.L_x_63) ;  /* 0x0000000000107947 */ /* 0x000fea0003800000 */
.L_x_56:
[----:B------:R-:W-:Y:S02]  /*3550*/  MOV R0, 0xffffffff ;  /* 0xffffffff00007802 */ /* 0x000fe40000000f00 */
[----:B------:R-:W-:-:S03]  /*3560*/  MOV R4, 0x3590 ;  /* 0x0000359000047802 */ /* 0x000fc60000000f00 */
[----:B------:R1:W-:Y:S04]  /*3570*/  STS [UR6+0x140], R0 ;  /* 0x00014000ff007988 */ /* 0x0003e80008000806 */
[----:B-1---5:R-:W-:Y:S05]  /*3580*/  CALL.REL.NOINC `($__internal_1_$__cuda_sm10x_tcgen05_guardrail_trap_phase_invalid_during_alloc) ;  /* 0x00000074006c7944 */ /* 0x022fea0003c00000 */
.L_x_63:
[----:B------:R-:W-:Y:S05]  /*3590*/  WARPSYNC.ALL ;  /* 0x0000000000007948 */ /* 0x000fea0003800000 */
[----:B------:R-:W3:Y:S01]  /*35a0*/  S2UR UR4, SR_CgaCtaId ;  /* 0x00000000000479c3 */ /* 0x000ee20000008800 */
[----:B------:R-:W-:Y:S01]  /*35b0*/  UMOV UR13, 0x400 ;  /* 0x00000400000d7882 */ /* 0x000fe20000000000 */
[----:B------:R-:W-:-:S06]  /*35c0*/  NOP ;  /* 0x0000000000007918 */ /* 0x000fcc0000000000 */
[----:B------:R-:W-:Y:S06]  /*35d0*/  BAR.ARV 0x6, 0xa0 ;  /* 0x0182800000007b1d */ /* 0x000fec0000002000 */
[----:B------:R-:W4:Y:S01]  /*35e0*/  LDCU UR6, c[0x0][0x38c] ;  /* 0x00007180ff0677ac */ /* 0x000f220008000800 */
[----:B------:R-:W-:Y:S01]  /*35f0*/  LOP3.LUT R3, R3, 0xffff, RZ, 0xc0, !PT ;  /* 0x0000ffff03037812 */ /* 0x000fe200078ec0ff */
[----:B-1----:R-:W-:Y:S01]  /*3600*/  IMAD.MOV.U32 R9, RZ, RZ, 0x1 ;  /* 0x00000001ff097424 */ /* 0x002fe200078e00ff */
[----:B------:R-:W-:Y:S01]  /*3610*/  LOP3.LUT R2, R2, 0xffff, RZ, 0xc0, !PT ;  /* 0x0000ffff02027812 */ /* 0x000fe200078ec0ff */
[----:B------:R-:W-:Y:S01]  /*3620*/  IMAD.MOV.U32 R8, RZ, RZ, RZ ;  /* 0x000000ffff087224 */ /* 0x000fe200078e00ff */
[----:B------:R-:W-:Y:S01]  /*3630*/  R2UR UR16, R3 ;  /* 0x00000000031072ca */ /* 0x000fe200000e0000 */
[----:B------:R-:W-:Y:S01]  /*3640*/  UMOV UR20, URZ ;  /* 0x000000ff00147c82 */ /* 0x000fe20008000000 */
[----:B------:R-:W-:-:S02]  /*3650*/  R2UR UR24, R2 ;  /* 0x00000000021872ca */ /* 0x000fc400000e0000 */
[----:B------:R-:W-:Y:S01]  /*3660*/  CS2R R2, SRZ ;  /* 0x0000000000027805 */ /* 0x000fe2000001ff00 */
[----:B------:R-:W-:Y:S01]  /*3670*/  UMOV UR10, URZ ;  /* 0x000000ff000a7c82 */ /* 0x000fe20008000000 */
[----:B---3--:R-:W-:Y:S02]  /*3680*/  ULEA UR13, UR4, UR13, 0x18 ;  /* 0x0000000d040d7291 */ /* 0x008fe4000f8ec0ff */
[----:B------:R-:W-:Y:S02]  /*3690*/  UISETP.NE.AND UP3, UPT, UR27, URZ, UPT ;  /* 0x000000ff1b00728c */ /* 0x000fe4000bf65270 */
[----:B------:R-:W-:Y:S02]  /*36a0*/  UIADD3 UR5, UPT, UPT, UR13, 0x6300, URZ ;  /* 0x000063000d057890 */ /* 0x000fe4000fffe0ff */
[----:B------:R-:W-:Y:S02]  /*36b0*/  UIADD3 UR4, UPT, UPT, UR13, 0x8300, URZ ;  /* 0x000083000d047890 */ /* 0x000fe4000fffe0ff */
[----:B----4-:R-:W-:Y:S01]  /*36c0*/  UIADD3 UR6, UPT, UPT, UR6, 0x1f, URZ ;  /* 0x0000001f06067890 */ /* 0x010fe2000fffe0ff */
[----:B--2---:R-:W1:Y:S01]  /*36d0*/  LDS R0, [UR13+0x140] ;  /* 0x0001400dff007984 */ /* 0x004e620008000800 */
[----:B------:R-:W-:-:S02]  /*36e0*/  USHF.R.U32.HI UR5, URZ, 0x4, UR5 ;  /* 0x00000004ff057899 */ /* 0x000fc40008011605 */
[----:B------:R-:W-:Y:S02]  /*36f0*/  USHF.R.S32.HI UR21, URZ, 0x1f, UR6 ;  /* 0x0000001fff157899 */ /* 0x000fe40008011406 */
[----:B------:R-:W-:Y:S02]  /*3700*/  USHF.R.U32.HI UR4, URZ, 0x4, UR4 ;  /* 0x00000004ff047899 */ /* 0x000fe40008011604 */
[----:B------:R-:W-:Y:S02]  /*3710*/  ULEA.HI UR21, UR21, UR6, URZ, 0x5 ;  /* 0x0000000615157291 */ /* 0x000fe4000f8f28ff */
[----:B------:R-:W-:Y:S02]  /*3720*/  ULOP3.LUT UR5, UR5, 0x3fff, URZ, 0xc0, !UPT ;  /* 0x00003fff05057892 */ /* 0x000fe4000f8ec0ff */
[----:B------:R-:W-:Y:S02]  /*3730*/  USHF.R.S32.HI UR21, URZ, 0x5, UR21 ;  /* 0x00000005ff157899 */ /* 0x000fe40008011415 */
[----:B------:R-:W-:-:S02]  /*3740*/  ULOP3.LUT UR18, UR4, 0x3fff, URZ, 0xc0, !UPT ;  /* 0x00003fff04127892 */ /* 0x000fc4000f8ec0ff */
[----:B------:R-:W-:Y:S02]  /*3750*/  UISETP.LT.AND UP0, UPT, UR21, 0x1, UPT ;  /* 0x000000011500788c */ /* 0x000fe4000bf01270 */
[----:B------:R-:W-:Y:S02]  /*3760*/  ULOP3.LUT UR17, UR5, 0x10000, URZ, 0xfc, !UPT ;  /* 0x0001000005117892 */ /* 0x000fe4000f8efcff */
[----:B------:R-:W-:Y:S02]  /*3770*/  ULOP3.LUT UR18, UR18, 0x10000, URZ, 0xfc, !UPT ;  /* 0x0001000012127892 */ /* 0x000fe4000f8efcff */
[----:B------:R-:W-:Y:S01]  /*3780*/  USEL UR25, UR21, 0x1, !UP0 ;  /* 0x0000000115197887 */ /* 0x000fe2000c000000 */
[----:B------:R-:W-:Y:S01]  /*3790*/  UMOV UR11, URZ ;  /* 0x000000ff000b7c82 */ /* 0x000fe20008000000 */
[----:B------:R-:W-:Y:S01]  /*37a0*/  UMOV UR22, 0x0 ;  /* 0x0000000000167882 */ /* 0x000fe20000000000 */
[----:B------:R-:W-:Y:S01]  /*37b0*/  UMOV UR23, 0x84004a0 ;  /* 0x084004a000177882 */ /* 0x000fe20000000000 */
[----:B-1----:R-:W-:-:S15]  /*37c0*/  R2UR UR26, R0 ;  /* 0x00000000001a72ca */ /* 0x002fde00000e0000 */
.L_x_74:
[C---:B------:R-:W-:Y:S02]  /*37d0*/  LEA R0, R8.reuse, UR13, 0x3 ;  /* 0x0000000d08007c11 */ /* 0x040fe4000f8e18ff */
[----:B------:R-:W-:Y:S02]  /*37e0*/  SHF.L.U32 R4, R3, 0x1f, RZ ;  /* 0x0000001f03047819 */ /* 0x000fe400000006ff */
[----:B------:R-:W-:Y:S02]  /*37f0*/  LEA R5, R8, UR13, 0x4 ;  /* 0x0000000d08057c11 */ /* 0x000fe4000f8e20ff */
[----:B------:R-:W1:Y:S02]  /*3800*/  SYNCS.PHASECHK.TRANS64.TRYWAIT P0, [R0+URZ+0x90], R4 ;  /* 0x00009004000075a7 */ /* 0x000e6400080011ff */
[----:B-1-3--:R-:W-:Y:S05]  /*3810*/  @!P0 BRA `(.L_x_67) ;  /* 0x0000006800cc8947 */ /* 0x00afea0003800000 */
.L_x_161:
[----:B-1----:R-:W1:Y:S01]  /*3820*/  LDS.128 R4, [R5+0x120] ;  /* 0x0001200005047984 */ /* 0x002e620000000c00 */
[----:B------:R-:W-:Y:S02]  /*3830*/  VIADD R0, R0, 0xa0 ;  /* 0x000000a000007836 */ /* 0x000fe40000000000 */
[----:B------:R-:W-:Y:S01]  /*3840*/  VIADD R8, R8, 0x1 ;  /* 0x0000000108087836 */ /* 0x000fe20000000000 */
[----:B------:R-:W-:Y:S01]  /*3850*/  @!PT LDS RZ, [RZ] ;  /* 0x00000000fffff984 */ /* 0x000fe20000000800 */
[----:B------:R-:W-:Y:S01]  /*3860*/  @!PT LDS RZ, [RZ] ;  /* 0x00000000fffff984 */ /* 0x000fe20000000800 */
[----:B------:R-:W-:Y:S01]  /*3870*/  @!PT LDS RZ, [RZ] ;  /* 0x00000000fffff984 */ /* 0x000fe20000000800 */
[----:B------:R-:W-:Y:S01]  /*3880*/  @!PT LDS RZ, [RZ] ;  /* 0x00000000fffff984 */ /* 0x000fe20000000800 */
[----:B------:R2:W-:Y:S06]  /*3890*/  MEMBAR.ALL.CTA ;  /* 0x0000000000007992 */ /* 0x0005ec0000008000 */
[----:B--2---:R-:W2:Y:S01]  /*38a0*/  FENCE.VIEW.ASYNC.S ;  /* 0x00000000000073c6 */ /* 0x004ea20000000000 */
[----:B------:R-:W-:-:S04]  /*38b0*/  PRMT R0, RZ, 0x654, R0 ;  /* 0x00000654ff007816 */ /* 0x000fc80000000000 */
[----:B--2---:R2:W-:Y:S01]  /*38c0*/  SYNCS.ARRIVE.TRANS64.RED.A1T0 RZ, [R0+URZ], RZ ;  /* 0x000000ff00ff79a7 */ /* 0x0045e200081004ff */
[----:B-1----:R-:W-:Y:S01]  /*38d0*/  LOP3.LUT P1, RZ, R6, 0x1, RZ, 0xc0, !PT ;  /* 0x0000000106ff7812 */ /* 0x002fe2000782c0ff */
[----:B--2---:R-:W-:-:S12]  /*38e0*/  BRA.U UP3, `(.L_x_68) ;  /* 0x0000000103cc7547 */ /* 0x004fd8000b800000 */
[----:B------:R-:W1:Y:S01]  /*38f0*/  LDCU UR4, c[0x0][0x38c] ;  /* 0x00007180ff0477ac */ /* 0x000e620008000800 */
[----:B------:R-:W-:Y:S02]  /*3900*/  PLOP3.LUT P2, PT, PT, PT, PT, 0x80, 0x8 ;  /* 0x000000000008781c */ /* 0x000fe40003f4f070 */
[----:B------:R-:W-:Y:S01]  /*3910*/  SHF.L.U32 R4, R9, 0x1f, RZ ;  /* 0x0000001f09047819 */ /* 0x000fe200000006ff */
[----:B------:R-:W-:Y:S02]  /*3920*/  ULEA UR19, UR20, UR13, 0x3 ;  /* 0x0000000d14137291 */ /* 0x000fe4000f8e18ff */
[----:B-1----:R-:W-:-:S06]  /*3930*/  UISETP.GE.AND UP0, UPT, UR4, 0x1, UPT ;  /* 0x000000010400788c */ /* 0x002fcc000bf06270 */
[----:B------:R-:W-:-:S05]  /*3940*/  PLOP3.LUT P0, PT, PT, PT, UP0, 0x80, 0x8 ;  /* 0x000000000008781c */ /* 0x000fca0003f0f008 */
[----:B------:R-:W-:-:S08]  /*3950*/  @UP0 ULEA UR4, UR10, UR13, 0x3 ;  /* 0x0000000d0a040291 */ /* 0x000fd0000f8e18ff */
[----:B------:R-:W-:-:S04]  /*3960*/  @P0 SHF.L.U32 R0, R2, 0x1f, RZ ;  /* 0x0000001f02000819 */ /* 0x000fc800000006ff */
[----:B------:R1:W2:Y:S01]  /*3970*/  @P0 SYNCS.PHASECHK.TRANS64.TRYWAIT P2, [UR4], R0 ;  /* 0x00000000ff0005a7 */ /* 0x0002a20008041104 */
[----:B------:R-:W3:Y:S02]  /*3980*/  SYNCS.PHASECHK.TRANS64.TRYWAIT P0, [UR19+0xd0], R4 ;  /* 0x0000d004ff0075a7 */ /* 0x000ee40008001113 */
[----:B-123--:R-:W-:Y:S05]  /*3990*/  @!P0 BRA `(.L_x_69) ;  /* 0x0000006800808947 */ /* 0x00efea0003800000 */
.L_x_163:
[----:B------:R-:W-:Y:S01]  /*39a0*/  UMOV UR14, UR11 ;  /* 0x0000000b000e7c82 */ /* 0x000fe20008000000 */
[----:B------:R-:W-:Y:S05]  /*39b0*/  BRA.U !UP0, `(.L_x_70) ;  /* 0x0000000108887547 */ /* 0x000fea000b800000 */
[----:B------:R-:W-:Y:S02]  /*39c0*/  UIADD3 UR14, UPT, UPT, UR25, UR11, URZ ;  /* 0x0000000b190e7290 */ /* 0x000fe4000fffe0ff */
[----:B------:R-:W-:Y:S02]  /*39d0*/  ULEA UR15, UR20, UR26, 0x7 ;  /* 0x0000001a140f7291 */ /* 0x000fe4000f8e38ff */
[----:B------:R-:W-:Y:S01]  /*39e0*/  UPLOP3.LUT UP2, UPT, UPT, UPT, UPT, 0x40, 0x4 ;  /* 0x000000000004789c */ /* 0x000fe20003f4e870 */
[----:B------:R-:W-:Y:S01]  /*39f0*/  UMOV UR12, UR21 ;  /* 0x00000015000c7c82 */ /* 0x000fe20008000000 */
[----:B------:R-:W-:-:S09]  /*3a00*/  UMOV UR5, UR10 ;  /* 0x0000000a00057c82 */ /* 0x000fd20008000000 */
.L_x_73:
[----:B--2---:R-:W-:Y:S01]  /*3a10*/  ULEA UR6, UR5, UR13, 0x3 ;  /* 0x0000000d05067291 */ /* 0x004fe2000f8e18ff */
[----:B---3--:R-:W-:Y:S11]  /*3a20*/  @P2 BRA `(.L_x_71) ;  /* 0x00000000000c2947 */ /* 0x008ff60003800000 */
[----:B-1----:R-:W-:Y:S04]  /*3a30*/  SHF.L.U32 R4, R2, 0x1f, RZ ;  /* 0x0000001f02047819 */ /* 0x002fe800000006ff */
[----:B------:R-:W1:Y:S02]  /*3a40*/  SYNCS.PHASECHK.TRANS64.TRYWAIT P0, [UR6], R4 ;  /* 0x00000004ff0075a7 */ /* 0x000e640008001106 */
[----:B-1----:R-:W-:Y:S05]  /*3a50*/  @!P0 BRA `(.L_x_72) ;  /* 0x0000006800688947 */ /* 0x002fea0003800000 */
.L_x_71:
[----:B------:R-:W-:Y:S01]  /*3a60*/  UISETP.NE.AND UP0, UPT, UR12, 0x1, UPT ;  /* 0x000000010c00788c */ /* 0x000fe2000bf05270 */
[----:B------:R-:W-:Y:S01]  /*3a70*/  PLOP3.LUT P2, PT, PT, PT, PT, 0x80, 0x8 ;  /* 0x000000000008781c */ /* 0x000fe20003f4f070 */
[----:B------:R-:W-:Y:S02]  /*3a80*/  UIADD3 UR4, UPT, UPT, UR5, 0x1, URZ ;  /* 0x0000000105047890 */ /* 0x000fe4000fffe0ff */
[----:B------:R-:W-:Y:S02]  /*3a90*/  ULEA UR8, UR5, UR18, 0x8 ;  /* 0x0000001205087291 */ /* 0x000fe4000f8e40ff */
[----:B------:R-:W-:Y:S01]  /*3aa0*/  UISETP.NE.AND UP1, UPT, UR4, 0x4, UPT ;  /* 0x000000040400788c */ /* 0x000fe2000bf25270 */
[----:B------:R-:W-:Y:S01]  /*3ab0*/  PLOP3.LUT P0, PT, PT, PT, UP0, 0x80, 0x8 ;  /* 0x000000000008781c */ /* 0x000fe20003f0f008 */
[----:B------:R-:W-:Y:S02]  /*3ac0*/  UIADD3 UR11, UPT, UPT, UR11, 0x1, URZ ;  /* 0x000000010b0b7890 */ /* 0x000fe4000fffe0ff */
[----:B------:R-:W-:Y:S02]  /*3ad0*/  USEL UR7, URZ, 0x1, UP1 ;  /* 0x00000001ff077887 */ /* 0x000fe40008800000 */
[----:B------:R-:W-:Y:S01]  /*3ae0*/  USEL UR10, UR4, URZ, UP1 ;  /* 0x000000ff040a7287 */ /* 0x000fe20008800000 */
[----:B------:R-:W-:Y:S01]  /*3af0*/  UMOV UR9, 0xc0004010 ;  /* 0xc000401000097882 */ /* 0x000fe20000000000 */
[----:B------:R-:W-:Y:S02]  /*3b00*/  UIADD3 UR12, UPT, UPT, UR12, -0x1, URZ ;  /* 0xffffffff0c0c7890 */ /* 0x000fe4000fffe0ff */
[----:B------:R-:W-:Y:S01]  /*3b10*/  LOP3.LUT R2, R2, UR7, RZ, 0x3c, !PT ;  /* 0x0000000702027c12 */ /* 0x000fe2000f8e3cff */
[----:B------:R-:W-:Y:S01]  /*3b20*/  @UP0 ULEA UR4, UR10, UR13, 0x3 ;  /* 0x0000000d0a040291 */ /* 0x000fe2000f8e18ff */
[----:B------:R-:W-:Y:S02]  /*3b30*/  UMOV UR7, 0xc0004010 ;  /* 0xc000401000077882 */ /* 0x000fe40000000000 */
[----:B-1----:R-:W-:Y:S01]  /*3b40*/  @P0 SHF.L.U32 R0, R2, 0x1f, RZ ;  /* 0x0000001f02000819 */ /* 0x002fe200000006ff */
[----:B------:R-:W-:Y:S05]  /*3b50*/  UISETP.NE.AND UP0, UPT, UR11, UR14, UPT ;  /* 0x0000000e0b00728c */ /* 0x000fea000bf05270 */
[----:B------:R2:W3:Y:S01]  /*3b60*/  @P0 SYNCS.PHASECHK.TRANS64.TRYWAIT P2, [UR4], R0 ;  /* 0x00000000ff0005a7 */ /* 0x0004e20008041104 */
[----:B------:R-:W-:Y:S02]  /*3b70*/  UIADD3 UR4, UPT, UPT, UR6, 0x20, URZ ;  /* 0x0000002006047890 */ /* 0x000fe4000fffe0ff */
[----:B------:R-:W-:Y:S03]  /*3b80*/  ULEA UR6, UR5, UR17, 0x7 ;  /* 0x0000001105067291 */ /* 0x000fe6000f8e38ff */
[----:B------:R-:W-:Y:S06]  /*3b90*/  UMOV UR5, UR10 ;  /* 0x0000000a00057c82 */ /* 0x000fec0008000000 */
[----:B------:R2:W-:Y:S01]  /*3ba0*/  UTCIMMA.2CTA gdesc[UR6], gdesc[UR8], tmem[UR15], tmem[UR22], idesc[UR23], UP2 ;  /* 0x00ff1608060075ea */ /* 0x0005e2000920010f */
[----:B------:R-:W-:Y:S01]  /*3bb0*/  UPLOP3.LUT UP2, UPT, UPT, UPT, UPT, 0x80, 0x8 ;  /* 0x000000000008789c */ /* 0x000fe20003f4f070 */
[----:B------:R2:W-:Y:S01]  /*3bc0*/  UTCBAR.2CTA.MULTICAST [UR4], URZ, UR16 ;  /* 0x000000ff040073e9 */ /* 0x0005e20008200810 */
[----:B------:R-:W-:Y:S09]  /*3bd0*/  BRA.U UP0, `(.L_x_73) ;  /* 0xfffffffd008c7547 */ /* 0x000ff2000b83ffff */
.L_x_70:
[----:B--2---:R-:W-:Y:S01]  /*3be0*/  UIADD3 UR4, UPT, UPT, UR19, 0xb0, URZ ;  /* 0x000000b013047890 */ /* 0x004fe2000fffe0ff */
[----:B------:R-:W-:-:S08]  /*3bf0*/  UMOV UR11, UR14 ;  /* 0x0000000e000b7c82 */ /* 0x000fd00008000000 */
[----:B------:R2:W-:Y:S01]  /*3c00*/  UTCBAR.2CTA.MULTICAST [UR4], URZ, UR24 ;  /* 0x000000ff040073e9 */ /* 0x0005e20008200818 */
[----:B------:R-:W-:Y:S02]  /*3c10*/  NOP ;  /* 0x0000000000007918 */ /* 0x000fe40000000000 */
.L_x_68:
[----:B--2---:R-:W-:Y:S01]  /*3c20*/  UIADD3 UR4, UPT, UPT, UR20, 0x1, URZ ;  /* 0x0000000114047890 */ /* 0x004fe2000fffe0ff */
[----:B------:R-:W-:-:S03]  /*3c30*/  ISETP.NE.AND P0, PT, R8, 0x2, PT ;  /* 0x000000020800780c */ /* 0x000fc60003f05270 */
[----:B------:R-:W-:Y:S01]  /*3c40*/  UISETP.NE.AND UP0, UPT, UR4, 0x4, UPT ;  /* 0x000000040400788c */ /* 0x000fe2000bf05270 */
[----:B-1----:R-:W-:Y:S02]  /*3c50*/  SEL R0, RZ, 0x1, P0 ;  /* 0x00000001ff007807 */ /* 0x002fe40000000000 */
[----:B------:R-:W-:Y:S01]  /*3c60*/  SEL R8, R8, RZ, P0 ;  /* 0x000000ff08087207 */ /* 0x000fe20000000000 */
[----:B------:R-:W-:Y:S01]  /*3c70*/  USEL UR5, URZ, 0x1, UP0 ;  /* 0x00000001ff057887 */ /* 0x000fe20008000000 */
[----:B------:R-:W-:Y:S01]  /*3c80*/  LOP3.LUT R3, R3, R0, RZ, 0x3c, !PT ;  /* 0x0000000003037212 */ /* 0x000fe200078e3cff */
[----:B------:R-:W-:-:S04]  /*3c90*/  USEL UR20, UR4, URZ, UP0 ;  /* 0x000000ff04147287 */ /* 0x000fc80008000000 */
[----:B------:R-:W-:Y:S01]  /*3ca0*/  LOP3.LUT R9, R9, UR5, RZ, 0x3c, !PT ;  /* 0x0000000509097c12 */ /* 0x000fe2000f8e3cff */
[----:B------:R-:W-:Y:S07]  /*3cb0*/  @P1 BRA `(.L_x_74) ;  /* 0xfffffff800c41947 */ /* 0x000fee000383ffff */
[----:B------:R-:W1:Y:S01]  /*3cc0*/  S2UR UR8, SR_CgaCtaId ;  /* 0x00000000000879c3 */ /* 0x000e620000008800 */
[----:B------:R-:W-:Y:S01]  /*3cd0*/  ELECT P0, URZ, PT ;  /* 0x0000000000ff782f */ /* 0x000fe20003800000 */
[----:B------:R-:W-:Y:S01]  /*3ce0*/  HFMA2 R0, -RZ, RZ, 0, 5.9604644775390625e-08 ;  /* 0x00000001ff007431 */ /* 0x000fe200000001ff */
[----:B------:R-:W-:-:S05]  /*3cf0*/  UMOV UR4, 0x40 ;  /* 0x0000004000047882 */ /* 0x000fca0000000000 */
[----:B------:R-:W-:Y:S01]  /*3d00*/  UVIRTCOUNT.DEALLOC.SMPOOL 0x80 ;  /* 0x000000800000784c */ /* 0x000fe20000000000 */
[----:B------:R-:W-:Y:S02]  /*3d10*/  UISETP.NE.AND UP1, UPT, UR27, URZ, UPT ;  /* 0x000000ff1b00728c */ /* 0x000fe4000bf25270 */
[----:B-1----:R-:W-:-:S09]  /*3d20*/  ULEA UR8, UR8, UR4, 0x18 ;  /* 0x0000000408087291 */ /* 0x002fd2000f8ec0ff */
[----:B------:R1:W-:Y:S01]  /*3d30*/  @P0 STS.U8 [UR8+0x1c], R0 ;  /* 0x00001c00ff000988 */ /* 0x0003e20008000008 */
[----:B------:R-:W-:Y:S05]  /*3d40*/  BRA.U UP1, `(.L_x_75) ;  /* 0x0000000101a07547 */ /* 0x000fea000b800000 */
[----:B------:R-:W-:Y:S01]  /*3d50*/  UIADD3 UR7, UPT, UPT, UR13, 0xd0, URZ ;  /* 0x000000d00d077890 */ /* 0x000fe2000fffe0ff */
[----:B------:R-:W-:-:S03]  /*3d60*/  SHF.L.U32 R2, R9, 0x1f, RZ ;  /* 0x0000001f09027819 */ /* 0x000fc600000006ff */
[----:B------:R-:W-:-:S09]  /*3d70*/  ULEA UR4, UR20, UR7, 0x3 ;  /* 0x0000000714047291 */ /* 0x000fd2000f8e18ff */
[----:B------:R-:W2:Y:S02]  /*3d80*/  SYNCS.PHASECHK.TRANS64.TRYWAIT P0, [UR4], R2 ;  /* 0x00000002ff0075a7 */ /* 0x000ea40008001104 */
[----:B--2---:R-:W-:Y:S05]  /*3d90*/  @!P0 BRA `(.L_x_76) ;  /* 0x0000006400b08947 */ /* 0x004fea0003800000 */
.L_x_166:
        /* <DEDUP_REMOVED lines=9> */
.L_x_168:
        /* <DEDUP_REMOVED lines=9> */
.L_x_170:
[----:B------:R-:W-:-:S04]  /*3ec0*/  UIADD3 UR4, UPT, UPT, UR4, 0x1, URZ ;  /* 0x0000000104047890 */ /* 0x000fc8000fffe0ff */
[----:B------:R-:W-:-:S04]  /*3ed0*/  UISETP.NE.AND UP0, UPT, UR4, 0x4, UPT ;  /* 0x000000040400788c */ /* 0x000fc8000bf05270 */
[----:B------:R-:W-:Y:S02]  /*3ee0*/  USEL UR5, URZ, 0x1, UP0 ;  /* 0x00000001ff057887 */ /* 0x000fe40008000000 */
[----:B------:R-:W-:-:S04]  /*3ef0*/  USEL UR4, UR4, URZ, UP0 ;  /* 0x000000ff04047287 */ /* 0x000fc80008000000 */
[----:B------:R-:W-:Y:S01]  /*3f00*/  ULEA UR4, UR4, UR7, 0x3 ;  /* 0x0000000704047291 */ /* 0x000fe2000f8e18ff */
[----:B------:R-:W-:-:S04]  /*3f10*/  LOP3.LUT R2, R2, UR5, RZ, 0x3c, !PT ;  /* 0x0000000502027c12 */ /* 0x000fc8000f8e3cff */
[----:B------:R-:W-:Y:S01]  /*3f20*/  SHF.L.U32 R2, R2, 0x1f, RZ ;  /* 0x0000001f02027819 */ /* 0x000fe200000006ff */
[----:B-1----:R-:W-:-:S04]  /*3f30*/  IMAD.U32 R0, RZ, RZ, UR4 ;  /* 0x00000004ff007e24 */ /* 0x002fc8000f8e00ff */
[----:B------:R1:W2:Y:S03]  /*3f40*/  SYNCS.PHASECHK.TRANS64.TRYWAIT P0, [R0+URZ], R2 ;  /* 0x00000002000075a7 */ /* 0x0002a600080011ff */
[----:B--2---:R-:W-:Y:S05]  /*3f50*/  @!P0 NANOSLEEP.SYNCS 0x989680 ;  /* 0x009896800000895d */ /* 0x004fea0003900000 */
[----:B------:R-:W2:Y:S02]  /*3f60*/  @!P0 SYNCS.PHASECHK.TRANS64 P0, [R0+URZ], R2 ;  /* 0x00000002000085a7 */ /* 0x000ea400080010ff */
[----:B--2---:R-:W-:Y:S05]  /*3f70*/  @P0 BRA `(.L_x_79) ;  /* 0x0000000000200947 */ /* 0x004fea0003800000 */
.L_x_80:
[----:B--2---:R2:W4:Y:S02]  /*3f80*/  SYNCS.PHASECHK.TRANS64.TRYWAIT P0, [R0+URZ], R2 ;  /* 0x00000002000075a7 */ /* 0x00452400080011ff */
[----:B----4-:R-:W-:Y:S05]  /*3f90*/  @!P0 NANOSLEEP.SYNCS 0x989680 ;  /* 0x009896800000895d */ /* 0x010fea0003900000 */
[----:B------:R-:W4:Y:S02]  /*3fa0*/  @!P0 SYNCS.PHASECHK.TRANS64 P0, [R0+URZ], R2 ;  /* 0x00000002000085a7 */ /* 0x000f2400080010ff */
[----:B----4-:R-:W-:Y:S05]  /*3fb0*/  @!P0 BRA `(.L_x_80) ;  /* 0xfffffffc00f08947 */ /* 0x010fea000383ffff */
[----:B------:R-:W-:Y:S05]  /*3fc0*/  BRA `(.L_x_79) ;  /* 0x00000000000c7947 */ /* 0x000fea0003800000 */
.L_x_75:
[----:B------:R-:W-:-:S04]  /*3fd0*/  UIADD3 UR4, UPT, UPT, UR13, 0x110, URZ ;  /* 0x000001100d047890 */ /* 0x000fc8000fffe0ff */
[----:B------:R-:W-:-:S09]  /*3fe0*/  UPRMT UR4, UR28, 0x654, UR4 ;  /* 0x000006541c047896 */ /* 0x000fd20008000004 */
[----:B------:R-:W-:Y:S03]  /*3ff0*/  SYNCS.ARRIVE.TRANS64.RED.A1T0 RZ, [UR4], RZ ;  /* 0x000000ffffff79a7 */ /* 0x000fe60008100404 */
.L_x_79:
[----:B-12---:R-:W-:Y:S01]  /*4000*/  SHF.L.U32 R2, RZ, 0x1f, RZ ;  /* 0x0000001fff027819 */ /* 0x006fe200000006ff */
[----:B------:R-:W-:Y:S01]  /*4010*/  UIADD3 UR4, UPT, UPT, UR13, 0x110, URZ ;  /* 0x000001100d047890 */ /* 0x000fe2000fffe0ff */
[----:B------:R-:W-:Y:S02]  /*4020*/  PLOP3.LUT P0, PT, PT, PT, UP1, 0x80, 0x8 ;  /* 0x000000000008781c */ /* 0x000fe40003f0f018 */
[----:B------:R-:W1:Y:S02]  /*4030*/  SYNCS.PHASECHK.TRANS64.TRYWAIT P1, [UR13+0x110], R2 ;  /* 0x00011002ff0075a7 */ /* 0x000e64000802110d */
[----:B-1----:R-:W-:Y:S09]  /*4040*/  @!P1 BRA `(.L_x_81) ;  /* 0x00000064004c9947 */ /* 0x002ff20003800000 */
.L_x_172:
[----:B------:R-:W-:Y:S01]  /*4050*/  @!UP1 UPRMT UR4, UR28, 0x654, UR4 ;  /* 0x000006541c049896 */ /* 0x000fe20008000004 */
[----:B------:R-:W-:Y:S01]  /*4060*/  UMOV UR5, 0xffff ;  /* 0x0000ffff00057882 */ /* 0x000fe20000000000 */
[----:B------:R-:W-:-:S07]  /*4070*/  UMOV UR6, 0x1 ;  /* 0x0000000100067882 */ /* 0x000fce0000000000 */
[----:B------:R-:W-:Y:S01]  /*4080*/  @!P0 SYNCS.ARRIVE.TRANS64.RED.A1T0 RZ, [UR4], RZ ;  /* 0x000000ffffff89a7 */ /* 0x000fe20008100404 */
[----:B------:R-:W-:Y:S01]  /*4090*/  NOP ;  /* 0x0000000000007918 */ /* 0x000fe20000000000 */
[----:B-1----:R-:W1:Y:S01]  /*40a0*/  LDS R0, [UR8+0x14] ;  /* 0x00001408ff007984 */ /* 0x002e620008000800 */
[----:B------:R-:W-:-:S04]  /*40b0*/  ULOP3.LUT UR4, UR26, 0xffff, URZ, 0xc0, !UPT ;  /* 0x0000ffff1a047892 */ /* 0x000fc8000f8ec0ff */
[----:B------:R-:W-:-:S04]  /*40c0*/  USHF.R.U32.HI UR4, URZ, 0x5, UR4 ;  /* 0x00000005ff047899 */ /* 0x000fc80008011604 */
[----:B------:R-:W-:Y:S02]  /*40d0*/  USHF.L.U32 UR5, UR5, UR4, URZ ;  /* 0x0000000405057299 */ /* 0x000fe400080006ff */
[----:B------:R-:W-:-:S04]  /*40e0*/  USHF.L.U32 UR4, UR6, UR4, URZ ;  /* 0x0000000406047299 */ /* 0x000fc800080006ff */
[----:B-1----:R-:W-:-:S04]  /*40f0*/  LOP3.LUT R0, R0, UR5, RZ, 0xc0, !PT ;  /* 0x0000000500007c12 */ /* 0x002fc8000f8ec0ff */
[----:B------:R-:W-:-:S13]  /*4100*/  ISETP.NE.AND P0, PT, R0, UR5, PT ;  /* 0x0000000500007c0c */ /* 0x000fda000bf05270 */
[----:B------:R-:W-:Y:S05]  /*4110*/  @P0 BRA `(.L_x_82) ;  /* 0x0000000000580947 */ /* 0x000fea0003800000 */
[----:B------:R-:W1:Y:S02]  /*4120*/  LDS R0, [UR8+0x18] ;  /* 0x00001808ff007984 */ /* 0x000e640008000800 */
[----:B-1----:R-:W-:-:S04]  /*4130*/  LOP3.LUT R0, R0, UR4, RZ, 0xc0, !PT ;  /* 0x0000000400007c12 */ /* 0x002fc8000f8ec0ff */
[----:B------:R-:W-:-:S13]  /*4140*/  ISETP.NE.AND P0, PT, R0, UR4, PT ;  /* 0x0000000400007c0c */ /* 0x000fda000bf05270 */
[----:B------:R-:W-:Y:S05]  /*4150*/  @P0 BRA `(.L_x_83) ;  /* 0x00000000003c0947 */ /* 0x000fea0003800000 */
[----:B------:R-:W1:Y:S01]  /*4160*/  S2R R2, SR_LANEID ;  /* 0x0000000000027919 */ /* 0x000e620000000000 */
[----:B------:R-:W-:-:S06]  /*4170*/  ULOP3.LUT UR5, URZ, UR5, URZ, 0x33, !UPT ;  /* 0x00000005ff057292 */ /* 0x000fcc000f8e33ff */
[----:B------:R-:W-:-:S04]  /*4180*/  IMAD.U32 R0, RZ, RZ, UR5 ;  /* 0x00000005ff007e24 */ /* 0x000fc8000f8e00ff */
[----:B------:R2:W4:Y:S02]  /*4190*/  REDUX UR7, R0 ;  /* 0x00000000000773c4 */ /* 0x0005240000000000 */
[----:B------:R1:W-:Y:S01]  /*41a0*/  UTCATOMSWS.AND URZ, UR5 ;  /* 0x0000000500ff79e3 */ /* 0x0003e20008000000 */
[----:B--2---:R-:W-:Y:S01]  /*41b0*/  LOP3.LUT R0, RZ, UR4, RZ, 0x33, !PT ;  /* 0x00000004ff007c12 */ /* 0x004fe2000f8e33ff */
[----:B------:R-:W-:Y:S02]  /*41c0*/  VOTEU.ANY UR4, UPT, PT ;  /* 0x0000000000047886 */ /* 0x000fe400038e0100 */
[----:B------:R-:W-:Y:S02]  /*41d0*/  UFLO.U32 UR4, UR4 ;  /* 0x00000004000472bd */ /* 0x000fe400080e0000 */
[----:B------:R-:W2:Y:S04]  /*41e0*/  REDUX UR6, R0 ;  /* 0x00000000000673c4 */ /* 0x000ea80000000000 */
[----:B-1----:R-:W-:-:S02]  /*41f0*/  ISETP.EQ.U32.AND P0, PT, R2, UR4, PT ;  /* 0x0000000402007c0c */ /* 0x002fc4000bf02070 */
[----:B----4-:R-:W-:-:S11]  /*4200*/  MOV R2, UR7 ;  /* 0x0000000700027c02 */ /* 0x010fd60008000f00 */
[----:B------:R1:W-:Y:S01]  /*4210*/  @P0 ATOMS.AND RZ, [UR8+0x14], R2 ;  /* 0x00001402ffff098c */ /* 0x0003e2000a800008 */
[----:B--2---:R-:W-:-:S05]  /*4220*/  IMAD.U32 R0, RZ, RZ, UR6 ;  /* 0x00000006ff007e24 */ /* 0x004fca000f8e00ff */
[----:B------:R1:W-:Y:S01]  /*4230*/  @P0 ATOMS.AND RZ, [UR8+0x18], R0 ;  /* 0x00001800ffff098c */ /* 0x0003e2000a800008 */
[----:B------:R-:W-:Y:S05]  /*4240*/  BRA `(.L_x_84) ;  /* 0x0000000000147947 */ /* 0x000fea0003800000 */
.L_x_83:
[----:B------:R-:W-:Y:S02]  /*4250*/  MOV R2, 0x4270 ;  /* 0x0000427000027802 */ /* 0x000fe40000000f00 */
[----:B---3-5:R-:W-:Y:S05]  /*4260*/  CALL.REL.NOINC `($__internal_0_$__cuda_sm10x_tcgen05_guardrail_trap_col_being_dealloced_not_returned_by_alloc) ;  /* 0x0000006800287944 */ /* 0x028fea0003c00000 */
[----:B------:R-:W-:Y:S05]  /*4270*/  BRA `(.L_x_84) ;  /* 0x0000000000087947 */ /* 0x000fea0003800000 */
.L_x_82:
[----:B------:R-:W-:Y:S02]  /*4280*/  MOV R2, 0x42a0 ;  /* 0x000042a000027802 */ /* 0x000fe40000000f00 */
[----:B---3-5:R-:W-:Y:S05]  /*4290*/  CALL.REL.NOINC `($__internal_2_$__cuda_sm10x_tcgen05_guardrail_trap_unallocated_columns_being_dealloced) ;  /* 0x0000006800347944 */ /* 0x028fea0003c00000 */
.L_x_84:
[----:B------:R-:W-:Y:S01]  /*42a0*/  NOP ;  /* 0x0000000000007918 */ /* 0x000fe20000000000 */
[----:B------:R-:W-:Y:S05]  /*42b0*/  EXIT ;  /* 0x000000000000794d */ /* 0x000fea0003800000 */
.L_x_55:
[----:B------:R-:W-:-:S09]  /*42c0*/  UISETP.NE.OR UP0, UPT, UR18, 0x3, !UP3 ;  /* 0x000000031200788c */ /* 0x000fd2000df05670 */
[----:B------:R-:W-:Y:S05]  /*42d0*/  BRA.U UP0, `(.L_x_85) ;  /* 0x0000001100b87547 */ /* 0x000fea000b800000 */
[----:B------:R-:W1:Y:S01]  /*42e0*/  LDCU UR37, c[0x0][0x370] ;  /* 0x00006e00ff2577ac */ /* 0x000e620008000800 */
[----:B------:R-:W2:Y:S01]  /*42f0*/  LDC.64 R16, c[0x0][0x348] ;  /* 0x0000d200ff107b82 */ /* 0x000ea20000000a00 */
[----:B------:R-:W-:Y:S02]  /*4300*/  HFMA2 R13, -RZ, RZ, 0, 0 ;  /* 0x00000000ff0d7431 */ /* 0x000fe400000001ff */
[----:B------:R-:W-:Y:S01]  /*4310*/  IMAD.MOV.U32 R15, RZ, RZ, 0x1 ;  /* 0x00000001ff0f7424 */ /* 0x000fe200078e00ff */
[----:B------:R-:W1:Y:S01]  /*4320*/  LDCU.128 UR48, c[0x0][0xb10] ;  /* 0x00016200ff3077ac */ /* 0x000e620008000c00 */
[----:B------:R-:W-:Y:S01]  /*4330*/  IMAD.MOV.U32 R14, RZ, RZ, RZ ;  /* 0x000000ffff0e7224 */ /* 0x000fe200078e00ff */
[----:B------:R-:W-:Y:S01]  /*4340*/  MOV R7, 0x1000 ;  /* 0x0000100000077802 */ /* 0x000fe20000000f00 */
[----:B------:R-:W3:Y:S01]  /*4350*/  LDCU UR31, c[0x0][0x374] ;  /* 0x00006e80ff1f77ac */ /* 0x000ee20008000800 */
[----:B------:R-:W4:Y:S01]  /*4360*/  LDC.64 R2, c[0x0][0x888] ;  /* 0x00022200ff027b82 */ /* 0x000f220000000a00 */
[----:B------:R-:W3:Y:S01]  /*4370*/  LDCU UR15, c[0x0][0xb0c] ;  /* 0x00016180ff0f77ac */ /* 0x000ee20008000800 */
[----:B------:R-:W2:Y:S06]  /*4380*/  LDCU UR53, c[0x0][0xb20] ;  /* 0x00016400ff3577ac */ /* 0x000eac0008000800 */
[----:B------:R-:W4:Y:S01]  /*4390*/  LDC.64 R4, c[0x0][0x890] ;  /* 0x00022400ff047b82 */ /* 0x000f220000000a00 */
[----:B------:R-:W2:Y:S01]  /*43a0*/  LDCU UR4, c[0x0][0xb30] ;  /* 0x00016600ff0477ac */ /* 0x000ea20008000800 */
[----:B------:R-:W-:Y:S01]  /*43b0*/  UMOV UR21, 0x400 ;  /* 0x0000040000157882 */ /* 0x000fe20000000000 */
[----:B-1----:R-:W-:-:S02]  /*43c0*/  UIMAD.WIDE.U32 UR6, UR37, UR48, URZ ;  /* 0x00000030250672a5 */ /* 0x002fc4000f8e00ff */
[----:B---3--:R-:W-:Y:S02]  /*43d0*/  UIMAD.WIDE.U32 UR8, UR31, UR51, URZ ;  /* 0x000000331f0872a5 */ /* 0x008fe4000f8e00ff */
[----:B------:R-:W-:Y:S02]  /*43e0*/  ULEA UR21, UR46, UR21, 0x18 ;  /* 0x000000152e157291 */ /* 0x000fe4000f8ec0ff */
[----:B------:R-:W-:Y:S02]  /*43f0*/  UPLOP3.LUT UP2, UPT, UPT, UPT, UPT, 0x40, 0x4 ;  /* 0x000000000004789c */ /* 0x000fe40003f4e870 */
[----:B------:R-:W-:Y:S01]  /*4400*/  UIADD3 UR38, UPT, UPT, UR21, 0x58, URZ ;  /* 0x0000005815267890 */ /* 0x000fe2000fffe0ff */
[----:B------:R-:W-:Y:S01]  /*4410*/  UMOV UR6, UR7 ;  /* 0x0000000700067c82 */ /* 0x000fe20008000000 */
[----:B------:R-:W-:Y:S01]  /*4420*/  UMOV UR39, UR9 ;  /* 0x0000000900277c82 */ /* 0x000fe20008000000 */
[----:B------:R-:W-:Y:S02]  /*4430*/  UISETP.GE.AND UP0, UPT, UR45, 0x1, UPT ;  /* 0x000000012d00788c */ /* 0x000fe4000bf06270 */
[----:B------:R-:W-:Y:S01]  /*4440*/  UISETP.NE.AND UP4, UPT, UR45, 0x1, UPT ;  /* 0x000000012d00788c */ /* 0x000fe2000bf85270 */
[----:B------:R-:W1:Y:S01]  /*4450*/  LDCU.64 UR22, c[0x0][0xb28] ;  /* 0x00016500ff1677ac */ /* 0x000e620008000a00 */
[----:B------:R-:W-:-:S02]  /*4460*/  UISETP.NE.AND UP6, UPT, UR15, 0x1, UPT ;  /* 0x000000010f00788c */ /* 0x000fc4000bfc5270 */
[----:B------:R-:W-:Y:S02]  /*4470*/  UISETP.NE.AND UP5, UPT, UR50, 0x1, UPT ;  /* 0x000000013200788c */ /* 0x000fe4000bfa5270 */
[----:B------:R-:W-:Y:S02]  /*4480*/  UIADD3 UR41, UPT, UPT, UR21, 0x40, URZ ;  /* 0x0000004015297890 */ /* 0x000fe4000fffe0ff */
[----:B------:R-:W-:Y:S02]  /*4490*/  UIADD3 UR33, UPT, UPT, UR21, 0x48, URZ ;  /* 0x0000004815217890 */ /* 0x000fe4000fffe0ff */
[----:B------:R-:W-:Y:S02]  /*44a0*/  UIADD3 UR25, UPT, UPT, UR21, 0x50, URZ ;  /* 0x0000005015197890 */ /* 0x000fe4000fffe0ff */
[----:B------:R-:W-:Y:S02]  /*44b0*/  UPRMT UR38, UR46, 0x654, UR38 ;  /* 0x000006542e267896 */ /* 0x000fe40008000026 */
[----:B------:R-:W-:-:S02]  /*44c0*/  USHF.R.U32.HI UR47, URZ, UR49, UR6 ;  /* 0x00000031ff2f7299 */ /* 0x000fc40008011606 */
[----:B--2---:R-:W-:Y:S02]  /*44d0*/  USHF.R.U32.HI UR39, URZ, UR53, UR39 ;  /* 0x00000035ff277299 */ /* 0x004fe40008011627 */
[----:B------:R-:W-:-:S11]  /*44e0*/  UISETP.NE.AND UP3, UPT, UR4, 0x1, UPT ;  /* 0x000000010400788c */ /* 0x000fd6000bf65270 */
.L_x_96:
[C---:B------:R-:W-:Y:S02]  /*44f0*/  LEA R12, R14.reuse, UR21, 0x3 ;  /* 0x000000150e0c7c11 */ /* 0x040fe4000f8e18ff */
[----:B------:R-:W-:Y:S02]  /*4500*/  SHF.L.U32 R0, R13, 0x1f, RZ ;  /* 0x0000001f0d007819 */ /* 0x000fe400000006ff */
[----:B------:R-:W-:Y:S02]  /*4510*/  LEA R8, R14, UR21, 0x4 ;  /* 0x000000150e087c11 */ /* 0x000fe4000f8e20ff */
[----:B--2---:R-:W2:Y:S02]  /*4520*/  SYNCS.PHASECHK.TRANS64.TRYWAIT P0, [R12+URZ+0x90], R0 ;  /* 0x000090000c0075a7 */ /* 0x004ea400080011ff */
[----:B--2---:R-:W-:Y:S05]  /*4530*/  @!P0 BRA `(.L_x_86) ;  /* 0x0000006000288947 */ /* 0x004fea0003800000 */
.L_x_173:
[----:B------:R-:W3:Y:S01]  /*4540*/  LDS.128 R8, [R8+0x120] ;  /* 0x0001200008087984 */ /* 0x000ee20000000c00 */
[----:B------:R-:W-:Y:S01]  /*4550*/  UISETP.GE.AND UP0, UPT, UR45, 0x1, UPT ;  /* 0x000000012d00788c */ /* 0x000fe2000bf06270 */
[----:B------:R-:W-:Y:S01]  /*4560*/  @!PT LDS RZ, [RZ] ;  /* 0x00000000fffff984 */ /* 0x000fe20000000800 */
[----:B------:R-:W-:Y:S01]  /*4570*/  @!PT LDS RZ, [RZ] ;  /* 0x00000000fffff984 */ /* 0x000fe20000000800 */
[----:B------:R-:W-:Y:S01]  /*4580*/  @!PT LDS RZ, [RZ] ;  /* 0x00000000fffff984 */ /* 0x000fe20000000800 */
[----:B------:R-:W-:Y:S01]  /*4590*/  @!PT LDS RZ, [RZ] ;  /* 0x00000000fffff984 */ /* 0x000fe20000000800 */
[----:B------:R1:W-:Y:S06]  /*45a0*/  MEMBAR.ALL.CTA ;  /* 0x0000000000007992 */ /* 0x0003ec0000008000 */
[----:B-1----:R-:W1:Y:S01]  /*45b0*/  FENCE.VIEW.ASYNC.S ;  /* 0x00000000000073c6 */ /* 0x002e620000000000 */
[----:B---3--:R-:W-:Y:S11]  /*45c0*/  LOP3.LUT P0, RZ, R10, 0x1, RZ, 0xc0, !PT ;  /* 0x000000010aff7812 */ /* 0x008ff6000780c0ff */
[----:B------:R-:W-:Y:S02]  /*45d0*/  @!UPT UIADD3 URZ, UPT, UPT, URZ, URZ, URZ ;  /* 0x000000fffffff290 */ /* 0x000fe4000fffe0ff */
[----:B-1----:R-:W-:Y:S01]  /*45e0*/  VOTEU.ANY UP1, P0 ;  /* 0x0000000000ff7886 */ /* 0x002fe20000020100 */
[----:B------:R-:W-:Y:S11]  /*45f0*/  PLOP3.LUT P0, PT, PT, PT, UP1, 0x80, 0x8 ;  /* 0x000000000008781c */ /* 0x000ff60003f0f018 */
[----:B------:R-:W-:Y:S02]  /*4600*/  @!UPT UIADD3 URZ, UPT, UPT, URZ, URZ, URZ ;  /* 0x000000fffffff290 */ /* 0x000fe4000fffe0ff */
[----:B--2---:R-:W-:Y:S02]  /*4610*/  @P0 SHF.R.U32.HI R0, RZ, 0x10, R9 ;  /* 0x00000010ff000819 */ /* 0x004fe40000011609 */
[----:B------:R-:W-:Y:S02]  /*4620*/  @P0 MOV R6, R8 ;  /* 0x0000000800060202 */ /* 0x000fe40000000f00 */
[----:B------:R-:W-:Y:S01]  /*4630*/  @P0 R2UR UR4, R0 ;  /* 0x00000000000402ca */ /* 0x000fe200000e0000 */
[----:B------:R-:W-:Y:S01]  /*4640*/  VIADD R0, R12, 0xa0 ;  /* 0x000000a00c007836 */ /* 0x000fe20000000000 */
[----:B------:R-:W-:Y:S02]  /*4650*/  @P0 LOP3.LUT R8, R9, 0xffff, RZ, 0xc0, !PT ;  /* 0x0000ffff09080812 */ /* 0x000fe400078ec0ff */
[----:B------:R-:W-:Y:S02]  /*4660*/  @P0 R2UR UR6, R6 ;  /* 0x00000000060602ca */ /* 0x000fe400000e0000 */
[----:B------:R-:W-:Y:S02]  /*4670*/  PRMT R0, RZ, 0x654, R0 ;  /* 0x00000654ff007816 */ /* 0x000fe40000000000 */
[----:B------:R-:W-:Y:S02]  /*4680*/  @P0 R2UR UR5, R8 ;  /* 0x00000000080502ca */ /* 0x000fe400000e0000 */
[----:B------:R1:W-:Y:S03]  /*4690*/  SYNCS.ARRIVE.TRANS64.RED.A1T0 RZ, [R0+URZ], RZ ;  /* 0x000000ff00ff79a7 */ /* 0x0003e600081004ff */
[----:B------:R-:W-:Y:S04]  /*46a0*/  @UP1 UMOV UR29, UR4 ;  /* 0x00000004001d1c82 */ /* 0x000fe80008000000 */
[----:B------:R-:W-:Y:S04]  /*46b0*/  @UP1 UMOV UR14, UR6 ;  /* 0x00000006000e1c82 */ /* 0x000fe80008000000 */
[----:B------:R-:W-:Y:S01]  /*46c0*/  @UP1 UMOV UR13, UR5 ;  /* 0x00000005000d1c82 */ /* 0x000fe20008000000 */
[----:B------:R-:W-:Y:S05]  /*46d0*/  BRA.U !UP0, `(.L_x_87) ;  /* 0x0000000108a47547 */ /* 0x000fea000b800000 */
[----:B------:R-:W-:Y:S02]  /*46e0*/  UIMAD.WIDE.U32 UR16, UR13, UR51, URZ ;  /* 0x000000330d1072a5 */ /* 0x000fe4000f8e00ff */
[----:B------:R-:W-:Y:S02]  /*46f0*/  UIMAD.WIDE.U32 UR18, UR14, UR48, URZ ;  /* 0x000000300e1272a5 */ /* 0x000fe4000f8e00ff */
[----:B------:R-:W-:Y:S02]  /*4700*/  USEL UR4, UR31, UR39, !UP5 ;  /* 0x000000271f047287 */ /* 0x000fe4000e800000 */
[----:B------:R-:W-:Y:S02]  /*4710*/  USEL UR7, UR37, UR47, !UP6 ;  /* 0x0000002f25077287 */ /* 0x000fe4000f000000 */
[----:B------:R-:W-:Y:S02]  /*4720*/  UIMAD.WIDE.U32 UR8, UR4, UR22, URZ ;  /* 0x00000016040872a5 */ /* 0x000fe4000f8e00ff */
[----:B------:R-:W-:Y:S01]  /*4730*/  UIMAD.WIDE.U32 UR10, UR7, UR22, URZ ;  /* 0x00000016070a72a5 */ /* 0x000fe2000f8e00ff */
[----:B------:R-:W-:Y:S02]  /*4740*/  UMOV UR5, UR17 ;  /* 0x0000001100057c82 */ /* 0x000fe40008000000 */
[----:B------:R-:W-:Y:S03]  /*4750*/  USHF.R.U32.HI UR6, URZ, UR53, UR5 ;  /* 0x00000035ff067299 */ /* 0x000fe60008011605 */
[----:B------:R-:W-:Y:S01]  /*4760*/  UMOV UR5, UR19 ;  /* 0x0000001300057c82 */ /* 0x000fe20008000000 */
[----:B------:R-:W-:Y:S02]  /*4770*/  USEL UR6, UR13, UR6, !UP5 ;  /* 0x000000060d067287 */ /* 0x000fe4000e800000 */
[----:B------:R-:W-:Y:S03]  /*4780*/  USHF.R.U32.HI UR12, URZ, UR49, UR5 ;  /* 0x00000031ff0c7299 */ /* 0x000fe60008011605 */
[----:B------:R-:W-:Y:S02]  /*4790*/  UMOV UR5, UR9 ;  /* 0x0000000900057c82 */ /* 0x000fe40008000000 */
[----:B------:R-:W-:Y:S03]  /*47a0*/  @UP4 USHF.R.U32.HI UR4, URZ, UR23, UR5 ;  /* 0x00000017ff044299 */ /* 0x000fe60008011605 */
[----:B------:R-:W-:Y:S01]  /*47b0*/  UMOV UR5, UR11 ;  /* 0x0000000b00057c82 */ /* 0x000fe20008000000 */
[----:B------:R-:W-:Y:S02]  /*47c0*/  UIMAD UR4, UR45, UR4, URZ ;  /* 0x000000042d0472a4 */ /* 0x000fe4000f8e02ff */
[----:B------:R-:W-:Y:S02]  /*47d0*/  @UP4 USHF.R.U32.HI UR7, URZ, UR23, UR5 ;  /* 0x00000017ff074299 */ /* 0x000fe40008011605 */
[----:B------:R-:W-:Y:S02]  /*47e0*/  UIMAD.WIDE.U32 UR10, UR6, UR22, URZ ;  /* 0x00000016060a72a5 */ /* 0x000fe4000f8e00ff */
[----:B------:R-:W-:Y:S02]  /*47f0*/  USEL UR5, UR14, UR12, !UP6 ;  /* 0x0000000c0e057287 */ /* 0x000fe4000f000000 */
[----:B------:R-:W-:Y:S02]  /*4800*/  UIMAD UR8, UR45, UR7, URZ ;  /* 0x000000072d0872a4 */ /* 0x000fe4000f8e02ff */
[----:B------:R-:W-:Y:S03]  /*4810*/  UISETP.GE.AND UP0, UPT, UR6, UR4, UPT ;  /* 0x000000040600728c */ /* 0x000fe6000bf06270 */
[----:B------:R-:W-:Y:S01]  /*4820*/  UMOV UR4, UR11 ;  /* 0x0000000b00047c82 */ /* 0x000fe20008000000 */
[----:B------:R-:W-:Y:S02]  /*4830*/  UISETP.GE.OR UP0, UPT, UR5, UR8, UP0 ;  /* 0x000000080500728c */ /* 0x000fe40008706670 */
[----:B------:R-:W-:Y:S02]  /*4840*/  USHF.R.U32.HI UR4, URZ, UR23, UR4 ;  /* 0x00000017ff047299 */ /* 0x000fe40008011604 */
[----:B------:R-:W-:Y:S02]  /*4850*/  UIMAD.WIDE.U32 UR8, UR5, UR22, URZ ;  /* 0x00000016050872a5 */ /* 0x000fe4000f8e00ff */
[----:B------:R-:W-:Y:S04]  /*4860*/  USEL UR10, UR6, UR4, !UP4 ;  /* 0x00000004060a7287 */ /* 0x000fe8000e000000 */
[----:B------:R-:W-:Y:S01]  /*4870*/  UIADD3 UR11, UPT, UPT, -UR10, URZ, URZ ;  /* 0x000000ff0a0b7290 */ /* 0x000fe2000fffe1ff */
[----:B------:R-:W-:Y:S02]  /*4880*/  @!UP0 UMOV UR4, UR9 ;  /* 0x0000000900048c82 */ /* 0x000fe40008000000 */
[----:B------:R-:W-:Y:S02]  /*4890*/  @!UP0 USHF.R.U32.HI UR4, URZ, UR23, UR4 ;  /* 0x00000017ff048299 */ /* 0x000fe40008011604 */
[----:B------:R-:W-:Y:S02]  /*48a0*/  UIMAD UR8, UR45, UR11, UR6 ;  /* 0x0000000b2d0872a4 */ /* 0x000fe4000f8e0206 */
[----:B------:R-:W-:Y:S04]  /*48b0*/  @!UP0 USEL UR4, UR5, UR4, !UP4 ;  /* 0x0000000405048287 */ /* 0x000fe8000e000000 */
[----:B------:R-:W-:Y:S02]  /*48c0*/  @!UP0 UIMAD UR7, UR7, UR8, UR4 ;  /* 0x00000008070782a4 */ /* 0x000fe4000f8e0204 */
[----:B------:R-:W-:Y:S02]  /*48d0*/  @!UP0 UIADD3 UR9, UPT, UPT, UR10, -UR4, URZ ;  /* 0x800000040a098290 */ /* 0x000fe4000fffe0ff */
[----:B------:R-:W-:Y:S02]  /*48e0*/  UIADD3 UR8, UPT, UPT, -UR6, URZ, URZ ;  /* 0x000000ff06087290 */ /* 0x000fe4000fffe1ff */
[----:B------:R-:W-:Y:S02]  /*48f0*/  UIADD3 UR4, UPT, UPT, -UR5, URZ, URZ ;  /* 0x000000ff05047290 */ /* 0x000fe4000fffe1ff */
[----:B------:R-:W-:Y:S03]  /*4900*/  @!UP0 UIMAD UR6, UR9, UR45, UR5 ;  /* 0x0000002d090682a4 */ /* 0x000fe6000f8e0205 */
[----:B------:R-:W-:Y:S01]  /*4910*/  @!UP0 UMOV UR5, UR7 ;  /* 0x0000000700058c82 */ /* 0x000fe20008000000 */
[----:B------:R-:W-:Y:S02]  /*4920*/  UIMAD UR7, UR15, UR4, UR14 ;  /* 0x000000040f0772a4 */ /* 0x000fe4000f8e020e */
[----:B------:R-:W-:Y:S02]  /*4930*/  UIMAD UR4, UR50, UR8, UR13 ;  /* 0x00000008320472a4 */ /* 0x000fe4000f8e020d */
[----:B------:R-:W-:Y:S02]  /*4940*/  UIMAD UR14, UR5, UR15, UR7 ;  /* 0x0000000f050e72a4 */ /* 0x000fe4000f8e0207 */
[----:B------:R-:W-:Y:S11]  /*4950*/  UIMAD UR13, UR6, UR50, UR4 ;  /* 0x00000032060d72a4 */ /* 0x000ff6000f8e0204 */
[----:B------:R-:W-:Y:S01]  /*4960*/  @!UPT UIADD3 URZ, UPT, UPT, URZ, URZ, URZ ;  /* 0x000000fffffff290 */ /* 0x000fe2000fffe0ff */
.L_x_87:
[----:B------:R-:W2:Y:S01]  /*4970*/  @!UP3 LDCU.128 UR8, c[0x0][0xb10] ;  /* 0x00016200ff08b7ac */ /* 0x000ea20008000c00 */
[C---:B----4-:R-:W-:Y:S02]  /*4980*/  ISETP.NE.U32.AND P1, PT, R4.reuse, RZ, PT ;  /* 0x000000ff0400720c */ /* 0x050fe40003f25070 */
[----:B------:R-:W-:Y:S02]  /*4990*/  ISETP.NE.U32.AND P0, PT, R4, RZ, PT ;  /* 0x000000ff0400720c */ /* 0x000fe40003f05070 */
[C---:B------:R-:W-:Y:S02]  /*49a0*/  ISETP.NE.AND.EX P1, PT, R5.reuse, RZ, PT, P1 ;  /* 0x000000ff0500720c */ /* 0x040fe40003f25310 */
[----:B------:R-:W-:Y:S01]  /*49b0*/  ISETP.NE.AND.EX P0, PT, R5, RZ, PT, P0 ;  /* 0x000000ff0500720c */ /* 0x000fe20003f05300 */
[----:B------:R-:W3:Y:S01]  /*49c0*/  @!UP3 LDCU UR5, c[0x0][0xb0c] ;  /* 0x00016180ff05b7ac */ /* 0x000ee20008000800 */
[----:B------:R-:W-:Y:S01]  /*49d0*/  SHF.L.U32 R9, R15, 0x1f, RZ ;  /* 0x0000001f0f097819 */ /* 0x000fe200000006ff */
[----:B------:R-:W-:Y:S02]  /*49e0*/  USHF.L.U32 UR42, UR30, 0x8, URZ ;  /* 0x000000081e2a7899 */ /* 0x000fe400080006ff */
[----:B------:R-:W-:Y:S02]  /*49f0*/  USHF.L.U32 UR43, UR20, 0x6, URZ ;  /* 0x00000006142b7899 */ /* 0x000fe400080006ff */
[----:B--2---:R-:W-:Y:S07]  /*4a00*/  UIMAD.WIDE.U32 UR6, UR14, UR8, URZ ;  /* 0x000000080e0672a5 */ /* 0x004fee000f8e00ff */
[----:B------:R-:W-:Y:S01]  /*4a10*/  @!UP3 UMOV UR4, UR7 ;  /* 0x000000070004bc82 */ /* 0x000fe20008000000 */
[----:B---3--:R-:W-:Y:S02]  /*4a20*/  @!UP3 UISETP.NE.AND UP0, UPT, UR5, 0x1, UPT ;  /* 0x000000010500b88c */ /* 0x008fe4000bf05270 */
[----:B------:R-:W-:Y:S02]  /*4a30*/  @!UP3 USHF.R.U32.HI UR4, URZ, UR9, UR4 ;  /* 0x00000009ff04b299 */ /* 0x000fe40008011604 */
[----:B------:R-:W-:Y:S02]  /*4a40*/  UIMAD.WIDE.U32 UR6, UR13, UR11, URZ ;  /* 0x0000000b0d0672a5 */ /* 0x000fe4000f8e00ff */
[----:B------:R-:W-:Y:S02]  /*4a50*/  @!UP3 USEL UR8, UR14, UR4, !UP0 ;  /* 0x000000040e08b287 */ /* 0x000fe4000c000000 */
[----:B------:R-:W-:Y:S03]  /*4a60*/  @!UP3 UISETP.NE.AND UP0, UPT, UR10, 0x1, UPT ;  /* 0x000000010a00b88c */ /* 0x000fe6000bf05270 */
[----:B------:R-:W-:Y:S02]  /*4a70*/  @!UP3 UMOV UR6, UR7 ;  /* 0x000000070006bc82 */ /* 0x000fe40008000000 */
[----:B------:R-:W2:Y:S02]  /*4a80*/  @!UP3 LDCU UR4, c[0x0][0xb20] ;  /* 0x00016400ff04b7ac */ /* 0x000ea40008000800 */
[----:B--2---:R-:W-:Y:S04]  /*4a90*/  @!UP3 USHF.R.U32.HI UR6, URZ, UR4, UR6 ;  /* 0x00000004ff06b299 */ /* 0x004fe80008011606 */
[----:B------:R-:W-:Y:S04]  /*4aa0*/  @!UP3 USEL UR6, UR13, UR6, !UP0 ;  /* 0x000000060d06b287 */ /* 0x000fe8000c000000 */
[----:B------:R-:W-:Y:S02]  /*4ab0*/  @!UP3 UIADD3 UR4, UPT, UPT, -UR8, UR6, URZ ;  /* 0x000000060804b290 */ /* 0x000fe4000fffe1ff */
[----:B------:R-:W-:Y:S02]  /*4ac0*/  @!UP3 UIADD3 UR6, UPT, UPT, UR8, -UR6, URZ ;  /* 0x800000060806b290 */ /* 0x000fe4000fffe0ff */
[----:B------:R-:W-:Y:S02]  /*4ad0*/  @!UP3 UIMAD UR14, UR4, UR5, UR14 ;  /* 0x00000005040eb2a4 */ /* 0x000fe4000f8e020e */
[----:B------:R-:W-:Y:S01]  /*4ae0*/  @!UP3 UIMAD UR13, UR6, UR10, UR13 ;  /* 0x0000000a060db2a4 */ /* 0x000fe2000f8e020d */
[----:B------:R-:W-:Y:S11]  /*4af0*/  BRA.U UP2, `(.L_x_88) ;  /* 0x0000000102107547 */ /* 0x000ff6000b800000 */
[----:B------:R-:W-:Y:S04]  /*4b00*/  MOV R6, UR52 ;  /* 0x0000003400067c02 */ /* 0x000fe80008000f00 */
[----:B------:R-:W-:Y:S04]  /*4b10*/  SHF.L.U32 R6, R6, 0x1f, RZ ;  /* 0x0000001f06067819 */ /* 0x000fe800000006ff */
[----:B------:R-:W2:Y:S02]  /*4b20*/  SYNCS.PHASECHK.TRANS64.TRYWAIT P2, [UR21+0x88], R6 ;  /* 0x00008806ff0075a7 */ /* 0x000ea40008041115 */
[----:B--2---:R-:W-:Y:S05]  /*4b30*/  @!P2 BRA `(.L_x_89) ;  /* 0x0000005800bca947 */ /* 0x004fea0003800000 */
.L_x_88:
[----:B------:R-:W-:Y:S05]  /*4b40*/  @!P1 BRA `(.L_x_90) ;  /* 0x0000000000309947 */ /* 0x000fea0003800000 */
[----:B------:R-:W-:Y:S01]  /*4b50*/  ISETP.NE.U32.AND P1, PT, R2, RZ, PT ;  /* 0x000000ff0200720c */ /* 0x000fe20003f25070 */
[----:B------:R-:W2:Y:S01]  /*4b60*/  LDCU.64 UR4, c[0x0][0x358] ;  /* 0x00006b00ff0477ac */ /* 0x000ea20008000a00 */
[----:B------:R-:W-:Y:S02]  /*4b70*/  IMAD.MOV.U32 R76, RZ, RZ, 0x1 ;  /* 0x00000001ff4c7424 */ /* 0x000fe400078e00ff */
[----:B------:R-:W-:Y:S11]  /*4b80*/  ISETP.NE.AND.EX P1, PT, R3, RZ, PT, P1 ;  /* 0x000000ff0300720c */ /* 0x000ff60003f25310 */
[----:B------:R-:W-:Y:S02]  /*4b90*/  @!UPT UIADD3 URZ, UPT, UPT, URZ, URZ, URZ ;  /* 0x000000fffffff290 */ /* 0x000fe4000fffe0ff */
[----:B------:R-:W3:Y:S01]  /*4ba0*/  @P1 LDC.64 R10, c[0x0][0x888] ;  /* 0x00022200ff0a1b82 */ /* 0x000ee20000000a00 */
[----:B-1----:R-:W-:Y:S04]  /*4bb0*/  @P1 IMAD R0, R4, UR36, RZ ;  /* 0x0000002404001c24 */ /* 0x002fe8000f8e02ff */
[----:B---3--:R-:W-:Y:S04]  /*4bc0*/  @P1 IMAD.WIDE R10, R0, 0x4, R10 ;  /* 0x00000004000a1825 */ /* 0x008fe800078e020a */
[----:B------:R-:W-:Y:S01]  /*4bd0*/  HFMA2 R0, -RZ, RZ, 0, 5.9604644775390625e-08 ;  /* 0x00000001ff007431 */ /* 0x000fe200000001ff */
[----:B--2--5:R2:W5:Y:S04]  /*4be0*/  @P1 LDG.E R40, desc[UR4][R10.64] ;  /* 0x000000040a281981 */ /* 0x024568000c1e1900 */
[----:B------:R-:W-:Y:S01]  /*4bf0*/  @!P1 PRMT R76, R0, 0x7610, R76 ;  /* 0x00007610004c9816 */ /* 0x000fe2000000004c */
[----:B--2---:R-:W3:Y:S06]  /*4c00*/  @!P1 LDC R40, c[0x0][0x880] ;  /* 0x00022000ff289b82 */ /* 0x004eec0000000800 */
.L_x_90:
[----:B---3-5:R-:W-:Y:S01]  /*4c10*/  @!P0 ISETP.EQ.AND P1, PT, R40, RZ, PT ;  /* 0x000000ff2800820c */ /* 0x028fe20003f22270 */
[----:B------:R-:W-:Y:S01]  /*4c20*/  @!UPT UIADD3 URZ, UPT, UPT, URZ, URZ, URZ ;  /* 0x000000fffffff290 */ /* 0x000fe2000fffe0ff */
[----:B------:R-:W-:Y:S11]  /*4c30*/  @!P0 BRA `(.L_x_91) ;  /* 0x0000000000188947 */ /* 0x000ff60003800000 */
[----:B------:R-:W-:Y:S02]  /*4c40*/  LOP3.LUT P0, RZ, R76, 0xff, RZ, 0xc0, !PT ;  /* 0x000000ff4cff7812 */ /* 0x000fe4000780c0ff */
[----:B------:R-:W-:Y:S04]  /*4c50*/  ISETP.NE.U32.AND P1, PT, R2, RZ, PT ;  /* 0x000000ff0200720c */ /* 0x000fe80003f25070 */
[----:B------:R-:W-:Y:S04]  /*4c60*/  ISETP.NE.AND.EX P1, PT, R3, RZ, PT, P1 ;  /* 0x000000ff0300720c */ /* 0x000fe80003f25310 */
[----:B------:R-:W-:Y:S03]  /*4c70*/  PLOP3.LUT P1, PT, P1, PT, PT, 0x8, 0x80 ;  /* 0x000000000080781c */ /* 0x000fe60000f2e170 */
[----:B------:R-:W-:Y:S11]  /*4c80*/  @P0 ISETP.EQ.AND P1, PT, R40, RZ, PT ;  /* 0x000000ff2800020c */ /* 0x000ff60003f22270 */
[----:B------:R-:W-:Y:S02]  /*4c90*/  @!UPT UIADD3 URZ, UPT, UPT, URZ, URZ, URZ ;  /* 0x000000fffffff290 */ /* 0x000fe4000fffe0ff */
.L_x_91:
[----:B------:R-:W2:Y:S01]  /*4ca0*/  SYNCS.PHASECHK.TRANS64.TRYWAIT P2, [UR21+0x60], R9 ;  /* 0x00006009ff0075a7 */ /* 0x000ea20008041115 */
[----:B------:R-:W-:Y:S04]  /*4cb0*/  ELECT P0, URZ, PT ;  /* 0x0000000000ff782f */ /* 0x000fe80003800000 */
[----:B------:R-:W-:Y:S11]  /*4cc0*/  PLOP3.LUT P1, PT, P1, P0, PT, 0xf2, 0x2f ;  /* 0x00000000002f781c */ /* 0x000ff60000f21e72 */
[----:B------:R-:W-:Y:S02]  /*4cd0*/  @!UPT UIADD3 URZ, UPT, UPT, URZ, URZ, URZ ;  /* 0x000000fffffff290 */ /* 0x000fe4000fffe0ff */
[----:B------:R-:W-:Y:S05]  /*4ce0*/  @!P1 IADD3 R8, P0, PT, R16, 0x580, RZ ;  /* 0x0000058010089810 */ /* 0x000fea0007f1e0ff */
[----:B-1----:R-:W-:Y:S01]  /*4cf0*/  @!P1 IMAD.X R6, RZ, RZ, R17, P0 ;  /* 0x000000ffff069224 */ /* 0x002fe200000e0611 */
[----:B--2---:R-:W-:Y:S07]  /*4d00*/  @!P2 BRA `(.L_x_92) ;  /* 0x000000580060a947 */ /* 0x004fee0003800000 */
.L_x_176:
[----:B------:R-:W-:Y:S01]  /*4d10*/  @!P1 R2UR UR5, R8 ;  /* 0x00000000080592ca */ /* 0x000fe200000e0000 */
[----:B------:R-:W-:Y:S01]  /*4d20*/  VOTEU.ALL UP0, P1 ;  /* 0x0000000000ff7886 */ /* 0x000fe20000800000 */
[----:B------:R-:W-:Y:S01]  /*4d30*/  @!P1 R2UR UR4, R6 ;  /* 0x00000000060492ca */ /* 0x000fe200000e0000 */
[----:B------:R-:W-:Y:S01]  /*4d40*/  UMOV UR16, 0x0 ;  /* 0x0000000000107882 */ /* 0x000fe20000000000 */
[----:B------:R-:W-:Y:S01]  /*4d50*/  UMOV UR17, 0x10000000 ;  /* 0x1000000000117882 */ /* 0x000fe20000000000 */
[----:B------:R-:W-:Y:S01]  /*4d60*/  UMOV UR44, UR36 ;  /* 0x00000024002c7c82 */ /* 0x000fe20008000000 */
[----:B------:R-:W-:Y:S01]  /*4d70*/  @!UP0 UIADD3 UR40, UPT, UPT, UR21, 0x200, URZ ;  /* 0x0000020015288890 */ /* 0x000fe2000fffe0ff */
[----:B-1----:R-:W-:Y:S01]  /*4d80*/  @!P1 IMAD.MOV.U32 R0, RZ, RZ, 0x1000 ;  /* 0x00001000ff009424 */ /* 0x002fe200078e00ff */
[----:B------:R-:W-:Y:S01]  /*4d90*/  @!UP0 UIADD3 UR10, UPT, UPT, UR42, 0x80, URZ ;  /* 0x000000802a0a8890 */ /* 0x000fe2000fffe0ff */
[----:B------:R-:W-:Y:S01]  /*4da0*/  @!P1 IADD3 R8, P0, PT, R16, 0x580, RZ ;  /* 0x0000058010089810 */ /* 0x000fe20007f1e0ff */
[----:B------:R-:W-:Y:S01]  /*4db0*/  @!UP0 UIADD3 UR8, UPT, UPT, UR21, 0xa00, URZ ;  /* 0x00000a0015088890 */ /* 0x000fe2000fffe0ff */
[----:B------:R-:W-:Y:S02]  /*4dc0*/  VOTEU.ALL UP0, P1 ;  /* 0x0000000000ff7886 */ /* 0x000fe40000800000 */
[----:B------:R-:W-:Y:S01]  /*4dd0*/  IMAD.U32 R10, RZ, RZ, UR5 ;  /* 0x00000005ff0a7e24 */ /* 0x000fe2000f8e00ff */
[----:B------:R-:W-:Y:S01]  /*4de0*/  UMOV UR9, UR41 ;  /* 0x0000002900097c82 */ /* 0x000fe20008000000 */
[----:B------:R-:W-:Y:S01]  /*4df0*/  IMAD.U32 R11, RZ, RZ, UR4 ;  /* 0x00000004ff0b7e24 */ /* 0x000fe2000f8e00ff */
[----:B------:R-:W-:Y:S01]  /*4e00*/  UMOV UR11, UR43 ;  /* 0x0000002b000b7c82 */ /* 0x000fe20008000000 */
[----:B------:R-:W-:Y:S01]  /*4e10*/  UMOV UR12, UR36 ;  /* 0x00000024000c7c82 */ /* 0x000fe20008000000 */
[----:B------:R-:W-:Y:S01]  /*4e20*/  @!P1 R2UR UR4, R10 ;  /* 0x000000000a0492ca */ /* 0x000fe200000e0000 */
[----:B------:R-:W-:Y:S01]  /*4e30*/  UPRMT UR6, UR46, 0x654, UR41 ;  /* 0x000006542e067896 */ /* 0x000fe20008000029 */
[----:B------:R-:W-:Y:S01]  /*4e40*/  @!P1 R2UR UR5, R11 ;  /* 0x000000000b0592ca */ /* 0x000fe200000e0000 */
[----:B------:R-:W-:Y:S11]  /*4e50*/  @!P1 IMAD.X R6, RZ, RZ, R17, P0 ;  /* 0x000000ffff069224 */ /* 0x000ff600000e0611 */
[----:B------:R-:W-:Y:S01]  /*4e60*/  @!UPT UIADD3 URZ, UPT, UPT, URZ, URZ, URZ ;  /* 0x000000fffffff290 */ /* 0x000fe2000fffe0ff */
[----:B------:R1:W-:Y:S01]  /*4e70*/  @!UP0 UTMALDG.3D [UR40], [UR4], desc[UR16] ;  /* 0x00001028040085b4 */ /* 0x0003e20008011000 */
[----:B------:R-:W-:Y:S05]  /*4e80*/  VOTEU.ALL UP0, P1 ;  /* 0x0000000000ff7886 */ /* 0x000fea0000800000 */
[----:B------:R1:W-:Y:S01]  /*4e90*/  @!UP0 UTMALDG.3D [UR8], [UR4], desc[UR16] ;  /* 0x00001008040085b4 */ /* 0x0003e20008011000 */
[----:B------:R1:W-:Y:S01]  /*4ea0*/  @!P1 SYNCS.ARRIVE.TRANS64.RED.A0TR RZ, [UR21+0x40], R0 ;  /* 0x00004000ffff99a7 */ /* 0x0003e20008300415 */
[----:B------:R-:W-:Y:S01]  /*4eb0*/  SYNCS.ARRIVE.TRANS64.RED.A1T0 RZ, [UR6], RZ ;  /* 0x000000ffffff79a7 */ /* 0x000fe20008100406 */
[----:B------:R-:W2:Y:S02]  /*4ec0*/  SYNCS.PHASECHK.TRANS64.TRYWAIT P2, [UR21+0x68], R9 ;  /* 0x00006809ff0075a7 */ /* 0x000ea40008041115 */
[----:B-12---:R-:W-:Y:S05]  /*4ed0*/  @!P2 BRA `(.L_x_93) ;  /* 0x000000580004a947 */ /* 0x006fea0003800000 */
.L_x_178:
        /* <DEDUP_REMOVED lines=10> */
[----:B------:R-:W-:Y:S02]  /*4f80*/  @!UP0 UIADD3 UR10, UPT, UPT, UR42, 0xa0, URZ ;  /* 0x000000a02a0a8890 */ /* 0x000fe4000fffe0ff */
[----:B------:R-:W-:Y:S01]  /*4f90*/  @!UP0 UIADD3 UR8, UPT, UPT, UR21, 0x1a00, URZ ;  /* 0x00001a0015088890 */ /* 0x000fe2000fffe0ff */
[----:B------:R-:W-:Y:S01]  /*4fa0*/  IMAD.U32 R10, RZ, RZ, UR5 ;  /* 0x00000005ff0a7e24 */ /* 0x000fe2000f8e00ff */
[----:B------:R-:W-:Y:S01]  /*4fb0*/  VOTEU.ALL UP0, P1 ;  /* 0x0000000000ff7886 */ /* 0x000fe20000800000 */
[----:B------:R-:W-:Y:S01]  /*4fc0*/  IMAD.U32 R11, RZ, RZ, UR4 ;  /* 0x00000004ff0b7e24 */ /* 0x000fe2000f8e00ff */
[----:B------:R-:W-:Y:S01]  /*4fd0*/  UMOV UR9, UR33 ;  /* 0x0000002100097c82 */ /* 0x000fe20008000000 */
[----:B------:R-:W-:Y:S01]  /*4fe0*/  UMOV UR11, UR43 ;  /* 0x0000002b000b7c82 */ /* 0x000fe20008000000 */
[----:B------:R-:W-:Y:S01]  /*4ff0*/  @!P1 R2UR UR4, R10 ;  /* 0x000000000a0492ca */ /* 0x000fe200000e0000 */
[----:B------:R-:W-:Y:S01]  /*5000*/  UMOV UR12, UR36 ;  /* 0x00000024000c7c82 */ /* 0x000fe20008000000 */
[----:B------:R-:W-:Y:S01]  /*5010*/  @!P1 R2UR UR5, R11 ;  /* 0x000000000b0592ca */ /* 0x000fe200000e0000 */
[----:B------:R-:W-:Y:S01]  /*5020*/  UPRMT UR6, UR46, 0x654, UR33 ;  /* 0x000006542e067896 */ /* 0x000fe20008000021 */
[----:B------:R-:W-:Y:S11]  /*5030*/  @!P1 IMAD.X R6, RZ, RZ, R17, P0 ;  /* 0x000000ffff069224 */ /* 0x000ff600000e0611 */
[----:B------:R1:W-:Y:S01]  /*5040*/  @!UP0 UTMALDG.3D [UR32], [UR4], desc[UR16] ;  /* 0x00001020040085b4 */ /* 0x0003e20008011000 */
[----:B------:R-:W-:Y:S05]  /*5050*/  VOTEU.ALL UP0, P1 ;  /* 0x0000000000ff7886 */ /* 0x000fea0000800000 */
[----:B------:R1:W-:Y:S01]  /*5060*/  @!UP0 UTMALDG.3D [UR8], [UR4], desc[UR16] ;  /* 0x00001008040085b4 */ /* 0x0003e20008011000 */
[----:B------:R1:W-:Y:S01]  /*5070*/  @!P1 SYNCS.ARRIVE.TRANS64.RED.A0TR RZ, [UR21+0x48], R0 ;  /* 0x00004800ffff99a7 */ /* 0x0003e20008300415 */
[----:B------:R-:W-:Y:S01]  /*5080*/  SYNCS.ARRIVE.TRANS64.RED.A1T0 RZ, [UR6], RZ ;  /* 0x000000ffffff79a7 */ /* 0x000fe20008100406 */
[----:B------:R-:W2:Y:S02]  /*5090*/  SYNCS.PHASECHK.TRANS64.TRYWAIT P2, [UR21+0x70], R9 ;  /* 0x00007009ff0075a7 */ /* 0x000ea40008041115 */
[----:B-12---:R-:W-:Y:S05]  /*50a0*/  @!P2 BRA `(.L_x_94) ;  /* 0x0000005400a8a947 */ /* 0x006fea0003800000 */
.L_x_180:
        /* <DEDUP_REMOVED lines=9> */
[----:B------:R-:W-:Y:S01]  /*5140*/  VIADD R14, R14, 0x1 ;  /* 0x000000010e0e7836 */ /* 0x000fe20000000000 */
        /* <DEDUP_REMOVED lines=10> */
[----:B------:R-:W-:Y:S01]  /*51f0*/  UMOV UR12, UR36 ;  /* 0x00000024000c7c82 */ /* 0x000fe20008000000 */
[----:B------:R-:W-:Y:S11]  /*5200*/  UPRMT UR6, UR46, 0x654, UR25 ;  /* 0x000006542e067896 */ /* 0x000ff60008000019 */
[----:B------:R1:W-:Y:S01]  /*5210*/  @!UP0 UTMALDG.3D [UR24], [UR4], desc[UR16] ;  /* 0x00001018040085b4 */ /* 0x0003e20008011000 */
[----:B------:R-:W-:Y:S05]  /*5220*/  VOTEU.ALL UP0, P1 ;  /* 0x0000000000ff7886 */ /* 0x000fea0000800000 */
[----:B------:R1:W-:Y:S01]  /*5230*/  @!UP0 UTMALDG.3D [UR8], [UR4], desc[UR16] ;  /* 0x00001008040085b4 */ /* 0x0003e20008011000 */
[----:B------:R1:W-:Y:S01]  /*5240*/  @!P1 SYNCS.ARRIVE.TRANS64.RED.A0TR RZ, [UR21+0x50], R0 ;  /* 0x00005000ffff99a7 */ /* 0x0003e20008300415 */
[----:B------:R-:W-:Y:S01]  /*5250*/  SYNCS.ARRIVE.TRANS64.RED.A1T0 RZ, [UR6], RZ ;  /* 0x000000ffffff79a7 */ /* 0x000fe20008100406 */
[----:B------:R-:W2:Y:S02]  /*5260*/  SYNCS.PHASECHK.TRANS64.TRYWAIT P0, [UR21+0x78], R9 ;  /* 0x00007809ff0075a7 */ /* 0x000ea40008001115 */
[----:B-12---:R-:W-:Y:S05]  /*5270*/  @!P0 BRA `(.L_x_95) ;  /* 0x00000054004c8947 */ /* 0x006fea0003800000 */
.L_x_182:
[----:B------:R-:W-:Y:S01]  /*5280*/  UIADD3 UR30, UPT, UPT, UR13, UR63, URZ ;  /* 0x0000003f0d1e7290 */ /* 0x000fe2000fffe0ff */
[----:B------:R-:W-:Y:S01]  /*5290*/  @!P1 IADD3 R6, P0, PT, R16, 0x580, RZ ;  /* 0x0000058010069810 */ /* 0x000fe20007f1e0ff */
[----:B------:R-:W-:Y:S01]  /*52a0*/  UPLOP3.LUT UP2, UPT, UPT, UPT, UPT, 0x80, 0x8 ;  /* 0x000000000008789c */ /* 0x000fe20003f4f070 */
[----:B------:R-:W-:Y:S01]  /*52b0*/  R2UR UR24, R78 ;  /* 0x000000004e1872ca */ /* 0x000fe200000e0000 */
[----:B------:R-:W-:Y:S01]  /*52c0*/  VOTEU.ALL UP0, P1 ;  /* 0x0000000000ff7886 */ /* 0x000fe20000800000 */
[----:B------:R-:W-:Y:S01]  /*52d0*/  @!P1 R2UR UR5, R6 ;  /* 0x00000000060592ca */ /* 0x000fe200000e0000 */
[----:B-1----:R-:W-:Y:S01]  /*52e0*/  @!P1 IMAD.X R0, RZ, RZ, R17, P0 ;  /* 0x000000ffff009224 */ /* 0x002fe200000e0611 */
[----:B------:R-:W-:Y:S01]  /*52f0*/  UMOV UR6, 0x0 ;  /* 0x0000000000067882 */ /* 0x000fe20000000000 */
[----:B------:R-:W-:Y:S01]  /*5300*/  UMOV UR7, 0x10000000 ;  /* 0x1000000000077882 */ /* 0x000fe20000000000 */
[----:B------:R-:W-:Y:S01]  /*5310*/  @!UP0 UIADD3 UR18, UPT, UPT, UR42, 0x60, URZ ;  /* 0x000000602a128890 */ /* 0x000fe2000fffe0ff */
[----:B------:R-:W-:Y:S01]  /*5320*/  ISETP.NE.AND P0, PT, R14, 0x2, PT ;  /* 0x000000020e00780c */ /* 0x000fe20003f05270 */
[----:B------:R-:W-:Y:S01]  /*5330*/  @!UP0 UIADD3 UR16, UPT, UPT, UR21, 0x3200, URZ ;  /* 0x0000320015108890 */ /* 0x000fe2000fffe0ff */
[----:B------:R-:W-:Y:S01]  /*5340*/  @!P1 R2UR UR4, R0 ;  /* 0x00000000000492ca */ /* 0x000fe200000e0000 */
[----:B------:R-:W-:Y:S01]  /*5350*/  @!UP0 UIADD3 UR17, UPT, UPT, UR21, 0x58, URZ ;  /* 0x0000005815118890 */ /* 0x000fe2000fffe0ff */
[----:B------:R-:W-:Y:S01]  /*5360*/  SEL R0, RZ, 0x1, P0 ;  /* 0x00000001ff007807 */ /* 0x000fe20000000000 */
[----:B------:R-:W-:Y:S01]  /*5370*/  @!UP0 UIADD3 UR10, UPT, UPT, UR42, 0xe0, URZ ;  /* 0x000000e02a0a8890 */ /* 0x000fe2000fffe0ff */
[----:B------:R-:W-:Y:S01]  /*5380*/  LOP3.LUT R15, R15, 0x1, RZ, 0x3c, !PT ;  /* 0x000000010f0f7812 */ /* 0x000fe200078e3cff */
[----:B------:R-:W-:Y:S01]  /*5390*/  @!UP0 UIADD3 UR8, UPT, UPT, UR21, 0x3a00, URZ ;  /* 0x00003a0015088890 */ /* 0x000fe2000fffe0ff */
[----:B------:R-:W-:Y:S01]  /*53a0*/  IMAD.U32 R8, RZ, RZ, UR5 ;  /* 0x00000005ff087e24 */ /* 0x000fe2000f8e00ff */
[----:B------:R-:W-:Y:S01]  /*53b0*/  VOTEU.ALL UP0, P1 ;  /* 0x0000000000ff7886 */ /* 0x000fe20000800000 */
[----:B------:R-:W-:Y:S01]  /*53c0*/  UMOV UR19, UR43 ;  /* 0x0000002b00137c82 */ /* 0x000fe20008000000 */
[----:B------:R-:W-:Y:S01]  /*53d0*/  UMOV UR20, UR36 ;  /* 0x0000002400147c82 */ /* 0x000fe20008000000 */
[----:B------:R-:W-:Y:S01]  /*53e0*/  UMOV UR11, UR43 ;  /* 0x0000002b000b7c82 */ /* 0x000fe20008000000 */
[----:B------:R-:W-:Y:S01]  /*53f0*/  UMOV UR12, UR36 ;  /* 0x00000024000c7c82 */ /* 0x000fe20008000000 */
[----:B------:R-:W-:Y:S01]  /*5400*/  UMOV UR9, UR17 ;  /* 0x0000001100097c82 */ /* 0x000fe20008000000 */
[----:B------:R-:W-:Y:S01]  /*5410*/  IMAD.U32 R9, RZ, RZ, UR4 ;  /* 0x00000004ff097e24 */ /* 0x000fe2000f8e00ff */
[----:B------:R-:W-:Y:S01]  /*5420*/  @!P1 R2UR UR4, R8 ;  /* 0x00000000080492ca */ /* 0x000fe200000e0000 */
[----:B------:R-:W-:Y:S01]  /*5430*/  UMOV UR36, UR29 ;  /* 0x0000001d00247c82 */ /* 0x000fe20008000000 */
[----:B------:R-:W-:Y:S02]  /*5440*/  LOP3.LUT R13, R13, R0, RZ, 0x3c, !PT ;  /* 0x000000000d0d7212 */ /* 0x000fe400078e3cff */
[----:B------:R-:W-:Y:S02]  /*5450*/  @!P1 R2UR UR5, R9 ;  /* 0x00000000090592ca */ /* 0x000fe400000e0000 */
[----:B------:R-:W-:Y:S11]  /*5460*/  SEL R14, R14, RZ, P0 ;  /* 0x000000ff0e0e7207 */ /* 0x000ff60000000000 */
[----:B------:R1:W-:Y:S01]  /*5470*/  @!UP0 UTMALDG.3D [UR16], [UR4], desc[UR6] ;  /* 0x00000610040085b4 */ /* 0x0003e20008011000 */
[----:B------:R-:W-:Y:S05]  /*5480*/  VOTEU.ALL UP0, P1 ;  /* 0x0000000000ff7886 */ /* 0x000fea0000800000 */
[----:B------:R2:W-:Y:S01]  /*5490*/  @!UP0 UTMALDG.3D [UR8], [UR4], desc[UR6] ;  /* 0x00000608040085b4 */ /* 0x0005e20008011000 */
[----:B------:R2:W-:Y:S01]  /*54a0*/  @!P1 SYNCS.ARRIVE.TRANS64.RED.A0TR RZ, [UR21+0x58], R7 ;  /* 0x00005807ffff99a7 */ /* 0x0005e20008300415 */
[----:B------:R-:W-:Y:S01]  /*54b0*/  SYNCS.ARRIVE.TRANS64.RED.A1T0 RZ, [UR38], RZ ;  /* 0x000000ffffff79a7 */ /* 0x000fe20008100426 */
[----:B-1----:R-:W-:Y:S01]  /*54c0*/  UIADD3 UR20, UPT, UPT, UR14, UR24, URZ ;  /* 0x000000180e147290 */ /* 0x002fe2000fffe0ff */
[----:B------:R-:W-:Y:S11]  /*54d0*/  BRA.U UP1, `(.L_x_96) ;  /* 0xfffffff101047547 */ /* 0x000ff6000b83ffff */
[----:B------:R-:W-:-:S04]  /*54e0*/  SHF.L.U32 R2, R15, 0x1f, RZ ;  /* 0x0000001f0f027819 */ /* 0x000fc800000006ff */
[----:B------:R-:W1:Y:S02]  /*54f0*/  SYNCS.PHASECHK.TRANS64.TRYWAIT P0, [UR21+0x60], R2 ;  /* 0x00006002ff0075a7 */ /* 0x000e640008001115 */
[----:B-1----:R-:W-:Y:S05]  /*5500*/  @!P0 BRA `(.L_x_97) ;  /* 0x0000005000c08947 */ /* 0x002fea0003800000 */
.L_x_184:
[----:B------:R-:W3:Y:S02]  /*5510*/  SYNCS.PHASECHK.TRANS64.TRYWAIT P0, [UR21+0x68], R2 ;  /* 0x00006802ff0075a7 */ /* 0x000ee40008001115 */
[----:B---3--:R-:W-:Y:S05]  /*5520*/  @!P0 BRA `(.L_x_98) ;  /* 0x0000005000d08947 */ /* 0x008fea0003800000 */
.L_x_186:
[----:B------:R-:W3:Y:S02]  /*5530*/  SYNCS.PHASECHK.TRANS64.TRYWAIT P0, [UR21+0x70], R2 ;  /* 0x00007002ff0075a7 */ /* 0x000ee40008001115 */
[----:B---3--:R-:W-:Y:S05]  /*5540*/  @!P0 BRA `(.L_x_99) ;  /* 0x0000005000e08947 */ /* 0x008fea0003800000 */
.L_x_188:
[----:B-1----:R-:W-:-:S07]  /*5550*/  MOV R0, UR21 ;  /* 0x0000001500007c02 */ /* 0x002fce0008000f00 */
.L_x_100:
[----:B-1----:R-:W-:-:S04]  /*5560*/  SHF.L.U32 R2, R15, 0x1f, RZ ;  /* 0x0000001f0f027819 */ /* 0x002fc800000006ff */
[----:B------:R1:W3:Y:S03]  /*5570*/  SYNCS.PHASECHK.TRANS64.TRYWAIT P0, [R0+URZ+0x78], R2 ;  /* 0x00007802000075a7 */ /* 0x0002e600080011ff */
[----:B---3--:R-:W-:Y:S05]  /*5580*/  @!P0 NANOSLEEP.SYNCS 0x989680 ;  /* 0x009896800000895d */ /* 0x008fea0003900000 */
[----:B------:R-:W3:Y:S02]  /*5590*/  @!P0 SYNCS.PHASECHK.TRANS64 P0, [R0+URZ+0x78], R2 ;  /* 0x00007802000085a7 */ /* 0x000ee400080010ff */
[----:B--23--:R-:W-:Y:S05]  /*55a0*/  @P0 EXIT ;  /* 0x000000000000094d */ /* 0x00cfea0003800000 */
[----:B------:R-:W-:Y:S05]  /*55b0*/  BRA `(.L_x_100) ;  /* 0xfffffffc00e87947 */ /* 0x000fea000383ffff */
.L_x_85:
[----:B------:R-:W-:-:S06]  /*55c0*/  UISETP.GE.AND UP0, UPT, UR18, 0x4, UPT ;  /* 0x000000041200788c */ /* 0x000fcc000bf06270 */
[----:B------:R-:W-:-:S13]  /*55d0*/  PLOP3.LUT P0, PT, PT, PT, UP0, 0x80, 0x8 ;  /* 0x000000000008781c */ /* 0x000fda0003f0f008 */
[----:B------:R-:W-:Y:S05]  /*55e0*/  @!P0 EXIT ;  /* 0x000000000000894d */ /* 0x000fea0003800000 */
[----:B------:R-:W-:Y:S01]  /*55f0*/  BAR.SYNC.DEFER_BLOCKING 0x6, 0xa0 ;  /* 0x0182800000007b1d */ /* 0x000fe20000010000 */
[----:B------:R-:W-:Y:S01]  /*5600*/  IMAD.SHL.U32 R75, R87, 0x20, RZ ;  /* 0x00000020574b7824 */ /* 0x000fe200078e00ff */
[----:B------:R-:W-:Y:S01]  /*5610*/  CS2R R84, SRZ ;  /* 0x0000000000547805 */ /* 0x000fe2000001ff00 */
[----:B------:R-:W-:Y:S01]  /*5620*/  IMAD.SHL.U32 R5, R77, 0x200000, RZ ;  /* 0x002000004d057824 */ /* 0x000fe200078e00ff */
[----:B------:R-:W-:Y:S01]  /*5630*/  CS2R R82, SRZ ;  /* 0x0000000000527805 */ /* 0x000fe2000001ff00 */
[C---:B------:R-:W-:Y:S01]  /*5640*/  IMAD.U32 R37, R87.reuse, 0x10000, RZ ;  /* 0x0001000057257824 */ /* 0x040fe200078e00ff */
[----:B------:R-:W-:Y:S02]  /*5650*/  UMOV UR43, 0x400 ;  /* 0x00000400002b7882 */ /* 0x000fe40000000000 */
[----:B------:R-:W1:Y:S01]  /*5660*/  LDC.64 R72, c[0x0][0x8b0] ;  /* 0x00022c00ff487b82 */ /* 0x000e620000000a00 */
[----:B------:R-:W-:Y:S01]  /*5670*/  ULEA UR43, UR46, UR43, 0x18 ;  /* 0x0000002b2e2b7291 */ /* 0x000fe2000f8ec0ff */
[----:B------:R-:W-:Y:S01]  /*5680*/  IMAD.SHL.U32 R4, R87, 0x4, RZ ;  /* 0x0000000457047824 */ /* 0x000fe200078e00ff */
[----:B------:R-:W-:Y:S01]  /*5690*/  LOP3.LUT R7, R75, 0x80, RZ, 0xc0, !PT ;  /* 0x000000804b077812 */ /* 0x000fe200078ec0ff */
[----:B------:R-:W-:Y:S01]  /*56a0*/  IMAD.SHL.U32 R6, R77, 0x400, RZ ;  /* 0x000004004d067824 */ /* 0x000fe200078e00ff */
[----:B------:R-:W-:Y:S01]  /*56b0*/  LOP3.LUT R74, R75, 0xb60, RZ, 0xc0, !PT ;  /* 0x00000b604b4a7812 */ /* 0x000fe200078ec0ff */
[----:B------:R-:W-:Y:S01]  /*56c0*/  UIADD3 UR4, UPT, UPT, UR43, 0x4200, URZ ;  /* 0x000042002b047890 */ /* 0x000fe2000fffe0ff */
[----:B------:R-:W-:Y:S01]  /*56d0*/  LOP3.LUT R5, R5, 0x200000, RZ, 0xc0, !PT ;  /* 0x0020000005057812 */ /* 0x000fe200078ec0ff */
[----:B------:R-:W2:Y:S01]  /*56e0*/  LDC.64 R70, c[0x0][0x8a8] ;  /* 0x00022a00ff467b82 */ /* 0x000ea20000000a00 */
[----:B------:R-:W-:Y:S01]  /*56f0*/  LOP3.LUT R4, R7, 0x10, R4, 0xf8, !PT ;  /* 0x0000001007047812 */ /* 0x000fe200078ef804 */
[----:B------:R-:W-:Y:S01]  /*5700*/  IMAD.MOV.U32 R36, RZ, RZ, RZ ;  /* 0x000000ffff247224 */ /* 0x000fe200078e00ff */
[----:B------:R-:W-:Y:S01]  /*5710*/  LOP3.LUT R74, R74, 0x400, R6, 0xf8, !PT ;  /* 0x000004004a4a7812 */ /* 0x000fe200078ef806 */
[----:B------:R-:W-:Y:S01]  /*5720*/  IMAD.MOV.U32 R81, RZ, RZ, RZ ;  /* 0x000000ffff517224 */ /* 0x000fe200078e00ff */
[----:B------:R-:W-:Y:S01]  /*5730*/  LOP3.LUT R37, R5, 0x400000, R37, 0xf8, !PT ;  /* 0x0040000005257812 */ /* 0x000fe200078ef825 */
[----:B------:R-:W-:Y:S01]  /*5740*/  IMAD.U32 R86, RZ, RZ, UR4 ;  /* 0x00000004ff567e24 */ /* 0x000fe2000f8e00ff */
[----:B------:R-:W-:Y:S01]  /*5750*/  LOP3.LUT P0, RZ, R75, 0x80, RZ, 0xc0, !PT ;  /* 0x000000804bff7812 */ /* 0x000fe2000780c0ff */
[----:B------:R-:W3:Y:S01]  /*5760*/  LDCU UR58, c[0x0][0x370] ;  /* 0x00006e00ff3a77ac */ /* 0x000ee20008000800 */
[----:B------:R-:W4:Y:S01]  /*5770*/  LDS R0, [UR43+0x140] ;  /* 0x0001402bff007984 */ /* 0x000f220008000800 */
[----:B------:R-:W-:-:S02]  /*5780*/  LOP3.LUT R74, R74, R4, RZ, 0xfc, !PT ;  /* 0x000000044a4a7212 */ /* 0x000fc400078efcff */
[----:B------:R-:W-:Y:S01]  /*5790*/  P2R R4, PR, RZ, 0x1 ;  /* 0x00000001ff047803 */ /* 0x000fe20000000000 */
[----:B------:R-:W1:Y:S01]  /*57a0*/  LDCU UR42, c[0x0][0xb0c] ;  /* 0x00016180ff2a77ac */ /* 0x000e620008000800 */
[----:B------:R-:W-:Y:S01]  /*57b0*/  LOP3.LUT R87, R87, 0x60, RZ, 0xc0, !PT ;  /* 0x0000006057577812 */ /* 0x000fe200078ec0ff */
[----:B------:R-:W1:Y:S01]  /*57c0*/  LDCU UR39, c[0x0][0xb30] ;  /* 0x00016600ff2777ac */ /* 0x000e620008000800 */
[----:B------:R-:W1:Y:S01]  /*57d0*/  LDCU.64 UR56, c[0x0][0x888] ;  /* 0x00011100ff3877ac */ /* 0x000e620008000a00 */
[----:B------:R-:W1:Y:S01]  /*57e0*/  LDCU.64 UR40, c[0x0][0xb28] ;  /* 0x00016500ff2877ac */ /* 0x000e620008000a00 */
[----:B------:R-:W1:Y:S01]  /*57f0*/  LDCU.64 UR60, c[0x0][0x890] ;  /* 0x00011200ff3c77ac */ /* 0x000e620008000a00 */
[----:B------:R-:W1:Y:S01]  /*5800*/  LDCU.128 UR52, c[0x0][0xb10] ;  /* 0x00016200ff3477ac */ /* 0x000e620008000c00 */
[----:B------:R-:W1:Y:S01]  /*5810*/  LDCU UR47, c[0x0][0x374] ;  /* 0x00006e80ff2f77ac */ /* 0x000e620008000800 */
[----:B------:R-:W-:Y:S01]  /*5820*/  UIADD3 UR62, UPT, UPT, UR43, 0x200, URZ ;  /* 0x000002002b3e7890 */ /* 0x000fe2000fffe0ff */
[----:B-1234-:R-:W-:-:S11]  /*5830*/  IMAD.IADD R37, R0, 0x1, R37 ;  /* 0x0000000100257824 */ /* 0x01efd600078e0225 */
.L_x_142:
[C---:B------:R-:W-:Y:S02]  /*5840*/  LEA R3, R81.reuse, UR43, 0x3 ;  /* 0x0000002b51037c11 */ /* 0x040fe4000f8e18ff */
[----:B------:R-:W-:Y:S02]  /*5850*/  SHF.L.U32 R0, R84, 0x1f, RZ ;  /* 0x0000001f54007819 */ /* 0x000fe400000006ff */
[----:B------:R-:W-:Y:S02]  /*5860*/  LEA R4, R81, UR43, 0x4 ;  /* 0x0000002b51047c11 */ /* 0x000fe4000f8e20ff */
[----:B-1----:R-:W1:Y:S02]  /*5870*/  SYNCS.PHASECHK.TRANS64.TRYWAIT P0, [R3+URZ+0x90], R0 ;  /* 0x00009000030075a7 */ /* 0x002e6400080011ff */
[----:B-1----:R-:W-:Y:S05]  /*5880*/  @!P0 BRA `(.L_x_101) ;  /* 0x0000005000288947 */ /* 0x002fea0003800000 */
.L_x_189:
        /* <DEDUP_REMOVED lines=8> */
[----:B--2---:R-:W-:Y:S11]  /*5910*/  LOP3.LUT P0, RZ, R6, 0x1, RZ, 0xc0, !PT ;  /* 0x0000000106ff7812 */ /* 0x004ff6000780c0ff */
[----:B------:R-:W-:Y:S02]  /*5920*/  @!UPT UIADD3 URZ, UPT, UPT, URZ, URZ, URZ ;  /* 0x000000fffffff290 */ /* 0x000fe4000fffe0ff */
[----:B---3--:R-:W-:Y:S01]  /*5930*/  VOTEU.ANY UP1, P0 ;  /* 0x0000000000ff7886 */ /* 0x008fe20000020100 */
[----:B------:R-:W-:Y:S01]  /*5940*/  PLOP3.LUT P0, PT, PT, PT, UP1, 0x80, 0x8 ;  /* 0x000000000008781c */ /* 0x000fe20003f0f018 */
[----:B------:R-:W-:Y:S11]  /*5950*/  UP2UR UR44, UPR, URZ, 0x2 ;  /* 0x00000002ff2c7883 */ /* 0x000ff60008000000 */
[----:B------:R-:W-:Y:S01]  /*5960*/  @!UPT UIADD3 URZ, UPT, UPT, URZ, URZ, URZ ;  /* 0x000000fffffff290 */ /* 0x000fe2000fffe0ff */
[----:B-1----:R-:W-:Y:S02]  /*5970*/  @P0 SHF.R.U32.HI R0, RZ, 0x10, R5 ;  /* 0x00000010ff000819 */ /* 0x002fe40000011605 */
        /* <DEDUP_REMOVED lines=12> */
[----:B------:R-:W2:Y:S01]  /*5a40*/  LDCU UR12, c[0x0][0xb20] ;  /* 0x00016400ff0c77ac */ /* 0x000ea20008000800 */
[----:B------:R-:W-:Y:S02]  /*5a50*/  UIMAD.WIDE.U32 UR4, UR47, UR55, URZ ;  /* 0x000000372f0472a5 */ /* 0x000fe4000f8e00ff */
[----:B------:R-:W-:Y:S02]  /*5a60*/  UIMAD.WIDE.U32 UR6, UR58, UR52, URZ ;  /* 0x000000343a0672a5 */ /* 0x000fe4000f8e00ff */
[----:B------:R-:W-:Y:S02]  /*5a70*/  UISETP.NE.AND UP0, UPT, UR54, 0x1, UPT ;  /* 0x000000013600788c */ /* 0x000fe4000bf05270 */
[----:B------:R-:W-:Y:S02]  /*5a80*/  UIMAD.WIDE.U32 UR8, UR37, UR55, URZ ;  /* 0x00000037250872a5 */ /* 0x000fe4000f8e00ff */
[----:B------:R-:W-:Y:S02]  /*5a90*/  UIMAD.WIDE.U32 UR10, UR38, UR52, URZ ;  /* 0x00000034260a72a5 */ /* 0x000fe4000f8e00ff */
[----:B------:R-:W-:Y:S02]  /*5aa0*/  UISETP.NE.AND UP1, UPT, UR42, 0x1, UPT ;  /* 0x000000012a00788c */ /* 0x000fe4000bf25270 */
[----:B------:R-:W-:Y:S01]  /*5ab0*/  UISETP.NE.AND UP2, UPT, UR45, 0x1, UPT ;  /* 0x000000012d00788c */ /* 0x000fe2000bf45270 */
[----:B------:R-:W-:Y:S02]  /*5ac0*/  UMOV UR4, UR5 ;  /* 0x0000000500047c82 */ /* 0x000fe40008000000 */
[----:B--2---:R-:W-:Y:S03]  /*5ad0*/  USHF.R.U32.HI UR5, URZ, UR12, UR4 ;  /* 0x0000000cff057299 */ /* 0x004fe60008011604 */
[----:B------:R-:W-:Y:S02]  /*5ae0*/  UMOV UR4, UR7 ;  /* 0x0000000700047c82 */ /* 0x000fe40008000000 */
[----:B------:R-:W-:Y:S02]  /*5af0*/  USHF.R.U32.HI UR7, URZ, UR53, UR4 ;  /* 0x00000035ff077299 */ /* 0x000fe40008011604 */
[----:B------:R-:W-:Y:S02]  /*5b00*/  USEL UR4, UR47, UR5, !UP0 ;  /* 0x000000052f047287 */ /* 0x000fe4000c000000 */
[----:B------:R-:W-:Y:S01]  /*5b10*/  USEL UR7, UR58, UR7, !UP1 ;  /* 0x000000073a077287 */ /* 0x000fe2000c800000 */
[----:B------:R-:W-:Y:S01]  /*5b20*/  UMOV UR5, UR9 ;  /* 0x0000000900057c82 */ /* 0x000fe20008000000 */
[----:B------:R-:W-:Y:S02]  /*5b30*/  UIMAD.WIDE.U32 UR8, UR4, UR40, URZ ;  /* 0x00000028040872a5 */ /* 0x000fe4000f8e00ff */
[----:B------:R-:W-:Y:S03]  /*5b40*/  USHF.R.U32.HI UR6, URZ, UR12, UR5 ;  /* 0x0000000cff067299 */ /* 0x000fe60008011605 */
[----:B------:R-:W-:Y:S01]  /*5b50*/  UMOV UR5, UR11 ;  /* 0x0000000b00057c82 */ /* 0x000fe20008000000 */
[----:B------:R-:W-:Y:S02]  /*5b60*/  UIMAD.WIDE.U32 UR10, UR7, UR40, URZ ;  /* 0x00000028070a72a5 */ /* 0x000fe4000f8e00ff */
[----:B------:R-:W-:Y:S02]  /*5b70*/  USHF.R.U32.HI UR12, URZ, UR53, UR5 ;  /* 0x00000035ff0c7299 */ /* 0x000fe40008011605 */
[----:B------:R-:W-:Y:S01]  /*5b80*/  USEL UR6, UR37, UR6, !UP0 ;  /* 0x0000000625067287 */ /* 0x000fe2000c000000 */
[----:B------:R-:W-:Y:S02]  /*5b90*/  UMOV UR5, UR9 ;  /* 0x0000000900057c82 */ /* 0x000fe40008000000 */
[----:B------:R-:W-:Y:S01]  /*5ba0*/  UMOV UR10, UR11 ;  /* 0x0000000b000a7c82 */ /* 0x000fe20008000000 */
[----:B------:R-:W-:Y:S02]  /*5bb0*/  @UP2 USHF.R.U32.HI UR4, URZ, UR41, UR5 ;  /* 0x00000029ff042299 */ /* 0x000fe40008011605 */
[----:B------:R-:W-:Y:S02]  /*5bc0*/  @UP2 USHF.R.U32.HI UR7, URZ, UR41, UR10 ;  /* 0x00000029ff072299 */ /* 0x000fe4000801160a */
[----:B------:R-:W-:Y:S02]  /*5bd0*/  UIMAD UR4, UR45, UR4, URZ ;  /* 0x000000042d0472a4 */ /* 0x000fe4000f8e02ff */
        /* <DEDUP_REMOVED lines=8> */
[----:B------:R-:W-:Y:S02]  /*5c60*/  USEL UR11, UR6, UR4, !UP2 ;  /* 0x00000004060b7287 */ /* 0x000fe4000d000000 */
[----:B------:R-:W-:Y:S02]  /*5c70*/  UIADD3 UR8, UPT, UPT, -UR5, URZ, URZ ;  /* 0x000000ff05087290 */ /* 0x000fe4000fffe1ff */
[----:B------:R-:W-:Y:S01]  /*5c80*/  UIADD3 UR10, UPT, UPT, -UR11, URZ, URZ ;  /* 0x000000ff0b0a7290 */ /* 0x000fe2000fffe1ff */
[----:B------:R-:W-:Y:S01]  /*5c90*/  @!UP0 UMOV UR4, UR9 ;  /* 0x0000000900048c82 */ /* 0x000fe20008000000 */
[----:B------:R-:W-:Y:S02]  /*5ca0*/  UIADD3 UR9, UPT, UPT, -UR6, URZ, URZ ;  /* 0x000000ff06097290 */ /* 0x000fe4000fffe1ff */
[----:B------:R-:W-:Y:S02]  /*5cb0*/  @!UP0 USHF.R.U32.HI UR4, URZ, UR41, UR4 ;  /* 0x00000029ff048299 */ /* 0x000fe40008011604 */
[----:B------:R-:W-:Y:S02]  /*5cc0*/  UIMAD UR10, UR45, UR10, UR6 ;  /* 0x0000000a2d0a72a4 */ /* 0x000fe4000f8e0206 */
[----:B------:R-:W-:Y:S04]  /*5cd0*/  @!UP0 USEL UR4, UR5, UR4, !UP2 ;  /* 0x0000000405048287 */ /* 0x000fe8000d000000 */
[----:B------:R-:W-:Y:S02]  /*5ce0*/  @!UP0 UIMAD UR10, UR7, UR10, UR4 ;  /* 0x0000000a070a82a4 */ /* 0x000fe4000f8e0204 */
[----:B------:R-:W-:Y:S02]  /*5cf0*/  @!UP0 UIADD3 UR11, UPT, UPT, UR11, -UR4, URZ ;  /* 0x800000040b0b8290 */ /* 0x000fe4000fffe0ff */
[----:B------:R-:W-:Y:S02]  /*5d00*/  UIMAD UR7, UR42, UR8, UR38 ;  /* 0x000000082a0772a4 */ /* 0x000fe4000f8e0226 */
[----:B------:R-:W-:Y:S02]  /*5d10*/  @!UP0 UIMAD UR6, UR11, UR45, UR5 ;  /* 0x0000002d0b0682a4 */ /* 0x000fe4000f8e0205 */
[----:B------:R-:W-:Y:S01]  /*5d20*/  UIMAD UR4, UR54, UR9, UR37 ;  /* 0x00000009360472a4 */ /* 0x000fe2000f8e0225 */
[----:B------:R-:W-:Y:S02]  /*5d30*/  @!UP0 UMOV UR5, UR10 ;  /* 0x0000000a00058c82 */ /* 0x000fe40008000000 */
[----:B------:R-:W-:Y:S02]  /*5d40*/  UIMAD UR38, UR5, UR42, UR7 ;  /* 0x0000002a052672a4 */ /* 0x000fe4000f8e0207 */
[----:B------:R-:W-:Y:S11]  /*5d50*/  UIMAD UR37, UR6, UR54, UR4 ;  /* 0x00000036062572a4 */ /* 0x000ff6000f8e0204 */
[----:B------:R-:W-:Y:S01]  /*5d60*/  @!UPT UIADD3 URZ, UPT, UPT, URZ, URZ, URZ ;  /* 0x000000fffffff290 */ /* 0x000fe2000fffe0ff */
.L_x_102:
[----:B------:R-:W-:Y:S01]  /*5d70*/  UISETP.NE.AND UP0, UPT, UR39, 0x1, UPT ;  /* 0x000000012700788c */ /* 0x000fe2000bf05270 */
[----:B------:R-:W-:Y:S01]  /*5d80*/  IADD3 R81, PT, PT, R81, 0x1, RZ ;  /* 0x0000000151517810 */ /* 0x000fe20007ffe0ff */
[----:B------:R-:W-:Y:S02]  /*5d90*/  USHF.L.U32 UR50, UR20, 0x6, URZ ;  /* 0x0000000614327899 */ /* 0x000fe400080006ff */
[----:B------:R-:W-:Y:S07]  /*5da0*/  USHF.L.U32 UR49, UR30, 0x8, URZ ;  /* 0x000000081e317899 */ /* 0x000fee00080006ff */
[----:B------:R-:W2:Y:S01]  /*5db0*/  @!UP0 LDCU.128 UR12, c[0x0][0xb10] ;  /* 0x00016200ff0c87ac */ /* 0x000ea20008000c00 */
[----:B------:R-:W3:Y:S01]  /*5dc0*/  @!UP0 LDCU UR5, c[0x0][0xb0c] ;  /* 0x00016180ff0587ac */ /* 0x000ee20008000800 */
[----:B------:R-:W4:Y:S01]  /*5dd0*/  @!UP0 LDCU UR10, c[0x0][0xb20] ;  /* 0x00016400ff0a87ac */ /* 0x000f220008000800 */
[----:B--2---:R-:W-:Y:S02]  /*5de0*/  UIMAD.WIDE.U32 UR8, UR38, UR12, URZ ;  /* 0x0000000c260872a5 */ /* 0x004fe4000f8e00ff */
[----:B------:R-:W-:Y:S02]  /*5df0*/  UIMAD.WIDE.U32 UR6, UR37, UR15, URZ ;  /* 0x0000000f250672a5 */ /* 0x000fe4000f8e00ff */
[----:B------:R-:W-:Y:S03]  /*5e00*/  @!UP0 UISETP.NE.AND UP1, UPT, UR14, 0x1, UPT ;  /* 0x000000010e00888c */ /* 0x000fe6000bf25270 */
[----:B------:R-:W-:Y:S01]  /*5e10*/  @!UP0 UMOV UR4, UR9 ;  /* 0x0000000900048c82 */ /* 0x000fe20008000000 */
[----:B---3--:R-:W-:Y:S02]  /*5e20*/  @!UP0 UISETP.NE.AND UP2, UPT, UR5, 0x1, UPT ;  /* 0x000000010500888c */ /* 0x008fe4000bf45270 */
[----:B------:R-:W-:Y:S01]  /*5e30*/  @!UP0 USHF.R.U32.HI UR4, URZ, UR13, UR4 ;  /* 0x0000000dff048299 */ /* 0x000fe20008011604 */
[----:B------:R-:W-:Y:S02]  /*5e40*/  @!UP0 UMOV UR6, UR7 ;  /* 0x0000000700068c82 */ /* 0x000fe40008000000 */
[----:B----4-:R-:W-:Y:S02]  /*5e50*/  @!UP0 USHF.R.U32.HI UR6, URZ, UR10, UR6 ;  /* 0x0000000aff068299 */ /* 0x010fe40008011606 */
[----:B------:R-:W-:Y:S02]  /*5e60*/  @!UP0 USEL UR7, UR38, UR4, !UP2 ;  /* 0x0000000426078287 */ /* 0x000fe4000d000000 */
[----:B------:R-:W-:Y:S04]  /*5e70*/  @!UP0 USEL UR6, UR37, UR6, !UP1 ;  /* 0x0000000625068287 */ /* 0x000fe8000c800000 */
[----:B------:R-:W-:Y:S02]  /*5e80*/  @!UP0 UIADD3 UR4, UPT, UPT, -UR7, UR6, URZ ;  /* 0x0000000607048290 */ /* 0x000fe4000fffe1ff */
[----:B------:R-:W-:Y:S02]  /*5e90*/  @!UP0 UIADD3 UR6, UPT, UPT, UR7, -UR6, URZ ;  /* 0x8000000607068290 */ /* 0x000fe4000fffe0ff */
[----:B------:R-:W-:Y:S02]  /*5ea0*/  @!UP0 UIMAD UR38, UR4, UR5, UR38 ;  /* 0x00000005042682a4 */ /* 0x000fe4000f8e0226 */
[----:B------:R-:W-:Y:S02]  /*5eb0*/  @!UP0 UIMAD UR37, UR6, UR14, UR37 ;  /* 0x0000000e062582a4 */ /* 0x000fe4000f8e0225 */
[----:B------:R-:W-:Y:S09]  /*5ec0*/  ULOP3.LUT UP0, URZ, UR62, 0x90, URZ, 0xc0, !UPT ;  /* 0x000000903eff7892 */ /* 0x000ff2000f80c0ff */
[----:B------:R-:W-:Y:S05]  /*5ed0*/  BRA.U !UP0, `(.L_x_103) ;  /* 0x0000000108407547 */ /* 0x000fea000b800000 */
[----:B------:R-:W2:Y:S01]  /*5ee0*/  LDCU.64 UR8, c[0x4][0x88] ;  /* 0x01001100ff0877ac */ /* 0x000ea20008000a00 */
[----:B------:R-:W-:Y:S01]  /*5ef0*/  MOV R3, 0x0 ;  /* 0x0000000000037802 */ /* 0x000fe20000000f00 */
[----:B------:R-:W-:Y:S02]  /*5f00*/  HFMA2 R12, -RZ, RZ, 0, 5.9604644775390625e-08 ;  /* 0x00000001ff0c7431 */ /* 0x000fe400000001ff */
[----:B------:R-:W-:Y:S02]  /*5f10*/  IMAD.MOV.U32 R8, RZ, RZ, 0x70 ;  /* 0x00000070ff087424 */ /* 0x000fe400078e00ff */
[----:B------:R-:W-:Y:S01]  /*5f20*/  IMAD.MOV.U32 R13, RZ, RZ, RZ ;  /* 0x000000ffff0d7224 */ /* 0x000fe200078e00ff */
[----:B------:R-:W3:Y:S01]  /*5f30*/  LDCU.64 UR6, c[0x4][0x90] ;  /* 0x01001200ff0677ac */ /* 0x000ee20008000a00 */
[----:B------:R-:W4:Y:S01]  /*5f40*/  LDC.64 R2, c[0x4][R3] ;  /* 0x0100000003027b82 */ /* 0x000f220000000a00 */
[----:B------:R-:W1:Y:S01]  /*5f50*/  LDCU.64 UR4, c[0x4][0x8] ;  /* 0x01000100ff0477ac */ /* 0x000e620008000a00 */
[----:B--2---:R-:W-:Y:S01]  /*5f60*/  MOV R5, UR9 ;  /* 0x0000000900057c02 */ /* 0x004fe20008000f00 */
[----:B------:R-:W-:Y:S01]  /*5f70*/  IMAD.U32 R4, RZ, RZ, UR8 ;  /* 0x00000008ff047e24 */ /* 0x000fe2000f8e00ff */
[----:B---3--:R-:W-:Y:S01]  /*5f80*/  MOV R7, UR7 ;  /* 0x0000000700077c02 */ /* 0x008fe20008000f00 */
[----:B------:R-:W-:Y:S01]  /*5f90*/  IMAD.U32 R6, RZ, RZ, UR6 ;  /* 0x00000006ff067e24 */ /* 0x000fe2000f8e00ff */
[----:B-1----:R-:W-:Y:S01]  /*5fa0*/  MOV R11, UR5 ;  /* 0x00000005000b7c02 */ /* 0x002fe20008000f00 */
[----:B------:R-:W-:Y:S02]  /*5fb0*/  IMAD.U32 R10, RZ, RZ, UR4 ;  /* 0x00000004ff0a7e24 */ /* 0x000fe4000f8e00ff */
[----:B------:R-:W-:Y:S07]  /*5fc0*/  LEPC R20, `(.L_x_103) ;  /* 0x000000001014794e */ /* 0x000fee0000000000 */
[----:B----45:R-:W-:Y:S05]  /*5fd0*/  CALL.ABS.NOINC R2 ;  /* 0x0000000002007343 */ /* 0x030fea0003c00000 */
.L_x_103:
[----:B------:R-:W-:Y:S01]  /*5fe0*/  LOP3.LUT P0, RZ, R86, 0x90, RZ, 0xc0, !PT ;  /* 0x0000009056ff7812 */ /* 0x000fe2000780c0ff */
[----:B------:R-:W-:Y:S11]  /*5ff0*/  BSSY.RECONVERGENT B6, `(.L_x_104) ;  /* 0x0000013000067945 */ /* 0x000ff60003800200 */
[----:B------:R-:W-:Y:S01]  /*6000*/  @!UPT UIADD3 URZ, UPT, UPT, URZ, URZ, URZ ;  /* 0x000000fffffff290 */ /* 0x000fe2000fffe0ff */
[----:B------:R-:W-:Y:S05]  /*6010*/  @!P0 BRA `(.L_x_105) ;  /* 0x0000000000408947 */ /* 0x000fea0003800000 */
        /* <DEDUP_REMOVED lines=16> */
.L_x_105:
[----:B------:R-:W-:Y:S05]  /*6120*/  BSYNC.RECONVERGENT B6 ;  /* 0x0000000000067941 */ /* 0x000fea0003800200 */
.L_x_104:
[----:B------:R-:W-:Y:S01]  /*6130*/  R2UR UR4, R79 ;  /* 0x000000004f0472ca */ /* 0x000fe200000e0000 */
[----:B------:R-:W-:Y:S01]  /*6140*/  UISETP.NE.U32.AND UP0, UPT, UR60, URZ, UPT ;  /* 0x000000ff3c00728c */ /* 0x000fe2000bf05070 */
[----:B------:R-:W-:Y:S02]  /*6150*/  ISETP.NE.U32.AND P4, PT, R72, RZ, PT ;  /* 0x000000ff4800720c */ /* 0x000fe40003f85070 */
[----:B------:R-:W-:Y:S01]  /*6160*/  ISETP.NE.U32.AND P2, PT, RZ, UR56, PT ;  /* 0x00000038ff007c0c */ /* 0x000fe2000bf45070 */
[----:B------:R-:W-:Y:S01]  /*6170*/  UISETP.NE.AND.EX UP1, UPT, UR61, URZ, UPT, UP0 ;  /* 0x000000ff3d00728c */ /* 0x000fe2000bf25300 */
[----:B------:R-:W-:Y:S01]  /*6180*/  ISETP.NE.AND.EX P4, PT, R73, RZ, PT, P4 ;  /* 0x000000ff4900720c */ /* 0x000fe20003f85340 */
[----:B------:R-:W-:Y:S01]  /*6190*/  UPLOP3.LUT UP0, UPT, UPT, UPT, UPT, 0x40, 0x4 ;  /* 0x000000000004789c */ /* 0x000fe20003f0e870 */
[----:B------:R-:W-:Y:S05]  /*61a0*/  ISETP.NE.AND.EX P2, PT, RZ, UR57, PT, P2 ;  /* 0x00000039ff007c0c */ /* 0x000fea000bf45320 */
[----:B------:R-:W-:Y:S06]  /*61b0*/  UISETP.NE.AND UP2, UPT, UR4, URZ, UPT ;  /* 0x000000ff0400728c */ /* 0x000fec000bf45270 */
[----:B------:R-:W-:Y:S05]  /*61c0*/  PLOP3.LUT P1, PT, PT, PT, UP2, 0x80, 0x8 ;  /* 0x000000000008781c */ /* 0x000fea0003f2f028 */
[----:B------:R-:W-:Y:S06]  /*61d0*/  @UP2 UPLOP3.LUT UP0, UPT, UPT, UPT, UP1, 0x80, 0x8 ;  /* 0x000000000008289c */ /* 0x000fec0003f0f010 */
[----:B------:R-:W-:Y:S01]  /*61e0*/  PLOP3.LUT P0, PT, PT, PT, UP0, 0x80, 0x8 ;  /* 0x000000000008781c */ /* 0x000fe20003f0f008 */
[----:B------:R-:W-:Y:S01]  /*61f0*/  @!UPT UIADD3 URZ, UPT, UPT, URZ, URZ, URZ ;  /* 0x000000fffffff290 */ /* 0x000fe2000fffe0ff */
[----:B------:R-:W-:Y:S11]  /*6200*/  BRA.U !UP1, `(.L_x_106) ;  /* 0x00000001093c7547 */ /* 0x000ff6000b800000 */
[----:B------:R-:W-:Y:S01]  /*6210*/  UISETP.NE.U32.AND UP0, UPT, UR56, URZ, UPT ;  /* 0x000000ff3800728c */ /* 0x000fe2000bf05070 */
[----:B-1----:R-:W-:Y:S01]  /*6220*/  HFMA2 R0, -RZ, RZ, 0, 5.9604644775390625e-08 ;  /* 0x00000001ff007431 */ /* 0x002fe200000001ff */
[----:B------:R-:W1:Y:S01]  /*6230*/  LDCU.64 UR8, c[0x0][0x358] ;  /* 0x00006b00ff0877ac */ /* 0x000e620008000a00 */
[----:B------:R-:W-:Y:S01]  /*6240*/  IMAD.MOV.U32 R76, RZ, RZ, 0x1 ;  /* 0x00000001ff4c7424 */ /* 0x000fe200078e00ff */
[----:B------:R-:W-:Y:S06]  /*6250*/  UISETP.NE.AND.EX UP0, UPT, UR57, URZ, UPT, UP0 ;  /* 0x000000ff3900728c */ /* 0x000fec000bf05300 */
[----:B------:R-:W-:Y:S05]  /*6260*/  PLOP3.LUT P3, PT, PT, PT, UP0, 0x80, 0x8 ;  /* 0x000000000008781c */ /* 0x000fea0003f6f008 */
[----:B------:R-:W2:Y:S01]  /*6270*/  @UP0 LDCU.64 UR4, c[0x0][0x888] ;  /* 0x00011100ff0407ac */ /* 0x000ea20008000a00 */
[----:B------:R-:W-:Y:S07]  /*6280*/  @UP0 UIMAD UR6, UR36, UR60, URZ ;  /* 0x0000003c240602a4 */ /* 0x000fee000f8e02ff */
[----:B------:R-:W-:Y:S01]  /*6290*/  @!P3 PRMT R76, R0, 0x7610, R76 ;  /* 0x00007610004cb816 */ /* 0x000fe2000000004c */
[----:B--2---:R-:W-:Y:S06]  /*62a0*/  @UP0 UIMAD.WIDE UR4, UR6, 0x4, UR4 ;  /* 0x00000004060408a5 */ /* 0x004fec000f8e0204 */
[----:B-----5:R-:W-:Y:S01]  /*62b0*/  IMAD.U32 R40, RZ, RZ, UR4 ;  /* 0x00000004ff287e24 */ /* 0x020fe2000f8e00ff */
[----:B------:R-:W-:Y:S04]  /*62c0*/  MOV R41, UR5 ;  /* 0x0000000500297c02 */ /* 0x000fe80008000f00 */
[----:B------:R-:W2:Y:S01]  /*62d0*/  @!UP0 LDCU UR4, c[0x0][0x880] ;  /* 0x00011000ff0487ac */ /* 0x000ea20008000800 */
[----:B-1----:R3:W5:Y:S02]  /*62e0*/  @P3 LDG.E R40, desc[UR8][R40.64] ;  /* 0x0000000828283981 */ /* 0x002764000c1e1900 */
[----:B--23--:R-:W-:Y:S02]  /*62f0*/  @!P3 IMAD.U32 R40, RZ, RZ, UR4 ;  /* 0x00000004ff28be24 */ /* 0x00cfe4000f8e00ff */
.L_x_106:
[----:B------:R-:W-:Y:S05]  /*6300*/  @!P4 BRA `(.L_x_107) ;  /* 0x000000000024c947 */ /* 0x000fea0003800000 */
[----:B------:R-:W-:Y:S01]  /*6310*/  ISETP.NE.U32.AND P3, PT, R70, RZ, PT ;  /* 0x000000ff4600720c */ /* 0x000fe20003f65070 */
[----:B------:R-:W2:Y:S03]  /*6320*/  LDCU.64 UR4, c[0x0][0x358] ;  /* 0x00006b00ff0477ac */ /* 0x000ea60008000a00 */
[----:B------:R-:W-:Y:S11]  /*6330*/  ISETP.NE.AND.EX P3, PT, R71, RZ, PT, P3 ;  /* 0x000000ff4700720c */ /* 0x000ff60003f65330 */
[----:B------:R-:W-:Y:S02]  /*6340*/  @!UPT UIADD3 URZ, UPT, UPT, URZ, URZ, URZ ;  /* 0x000000fffffff290 */ /* 0x000fe4000fffe0ff */
[----:B------:R-:W3:Y:S01]  /*6350*/  @P3 LDC.64 R2, c[0x0][0x8a8] ;  /* 0x00022a00ff023b82 */ /* 0x000ee20000000a00 */
[----:B-1----:R-:W-:Y:S04]  /*6360*/  @P3 IMAD R0, R72, UR36, RZ ;  /* 0x0000002448003c24 */ /* 0x002fe8000f8e02ff */
[----:B---3--:R-:W-:Y:S05]  /*6370*/  @P3 IMAD.WIDE R2, R0, 0x4, R2 ;  /* 0x0000000400023825 */ /* 0x008fea00078e0202 */
[----:B--2--5:R2:W5:Y:S02]  /*6380*/  @P3 LDG.E R38, desc[UR4][R2.64] ;  /* 0x0000000402263981 */ /* 0x024564000c1e1900 */
[----:B--2---:R-:W3:Y:S02]  /*6390*/  @!P3 LDC R38, c[0x0][0x8a0] ;  /* 0x00022800ff26bb82 */ /* 0x004ee40000000800 */
.L_x_107:
[----:B-----5:R-:W-:Y:S01]  /*63a0*/  ISETP.NE.AND P4, PT, R40, RZ, PT ;  /* 0x000000ff2800720c */ /* 0x020fe20003f85270 */
[----:B------:R-:W-:Y:S01]  /*63b0*/  BSSY B1, `(.L_x_108) ;  /* 0x0000040000017945 */ /* 0x000fe20003800000 */
[----:B------:R-:W-:Y:S01]  /*63c0*/  SEL R2, RZ, 0xffffffff, P2 ;  /* 0xffffffffff027807 */ /* 0x000fe20001000000 */
[----:B------:R-:W-:Y:S01]  /*63d0*/  IMAD.MOV.U32 R52, RZ, RZ, 0x1 ;  /* 0x00000001ff347424 */ /* 0x000fe200078e00ff */
[----:B------:R-:W-:Y:S01]  /*63e0*/  LOP3.LUT P3, RZ, R76, 0xff, RZ, 0xc0, !PT ;  /* 0x000000ff4cff7812 */ /* 0x000fe2000786c0ff */
[----:B------:R-:W-:Y:S01]  /*63f0*/  IMAD R39, R36, 0x80, R37 ;  /* 0x0000008024277824 */ /* 0x000fe200078e0225 */
[----:B-1----:R-:W-:Y:S02]  /*6400*/  @P1 SEL R0, RZ, 0xffffffff, P4 ;  /* 0xffffffffff001807 */ /* 0x002fe40002000000 */
[----:B------:R-:W-:Y:S02]  /*6410*/  CS2R R50, SRZ ;  /* 0x0000000000327805 */ /* 0x000fe4000001ff00 */
[----:B------:R-:W-:Y:S02]  /*6420*/  LEA R3, R83, UR43, 0x3 ;  /* 0x0000002b53037c11 */ /* 0x000fe4000f8e18ff */
[----:B------:R-:W-:Y:S02]  /*6430*/  CS2R R48, SRZ ;  /* 0x0000000000307805 */ /* 0x000fe4000001ff00 */
[----:B------:R-:W-:Y:S02]  /*6440*/  @P0 SEL R0, R2, R0, !P3 ;  /* 0x0000000002000207 */ /* 0x000fe40005800000 */
[----:B------:R-:W-:Y:S02]  /*6450*/  CS2R R46, SRZ ;  /* 0x00000000002e7805 */ /* 0x000fe4000001ff00 */
[----:B------:R-:W-:Y:S02]  /*6460*/  LEA R80, R36, UR43, 0x3 ;  /* 0x0000002b24507c11 */ /* 0x000fe4000f8e18ff */
[----:B------:R-:W-:Y:S02]  /*6470*/  CS2R R44, SRZ ;  /* 0x00000000002c7805 */ /* 0x000fe4000001ff00 */
[----:B------:R-:W-:Y:S02]  /*6480*/  @P1 LOP3.LUT R0, R0, 0x1, RZ, 0xc0, !PT ;  /* 0x0000000100001812 */ /* 0x000fe400078ec0ff */
[----:B------:R-:W-:Y:S02]  /*6490*/  SHF.L.U32 R4, R85, 0x1f, RZ ;  /* 0x0000001f55047819 */ /* 0x000fe400000006ff */
[----:B------:R-:W-:Y:S02]  /*64a0*/  ISETP.NE.U32.OR P6, PT, R0, 0x1, !P1 ;  /* 0x000000010000780c */ /* 0x000fe40004fc5470 */
[----:B------:R-:W-:Y:S02]  /*64b0*/  PLOP3.LUT P2, PT, PT, PT, UP1, 0x80, 0x8 ;  /* 0x000000000008781c */ /* 0x000fe40003f4f018 */
[----:B------:R-:W-:Y:S09]  /*64c0*/  P2R R60, PR, RZ, 0x40 ;  /* 0x00000040ff3c7803 */ /* 0x000ff20000000000 */
[----:B------:R-:W-:Y:S04]  /*64d0*/  @P6 SHF.L.U32 R0, R82, 0x1f, RZ ;  /* 0x0000001f52006819 */ /* 0x000fe800000006ff */
[----:B------:R1:W2:Y:S01]  /*64e0*/  @P6 SYNCS.PHASECHK.TRANS64.TRYWAIT P1, [R3+URZ+0x40], R0 ;  /* 0x00004000030065a7 */ /* 0x0002a200080211ff */
[----:B------:R4:W3:Y:S01]  /*64f0*/  SYNCS.PHASECHK.TRANS64.TRYWAIT P0, [R80+URZ+0xb0], R4 ;  /* 0x0000b004500075a7 */ /* 0x0008e200080011ff */
[----:B-1----:R-:W-:Y:S04]  /*6500*/  SEL R0, RZ, 0xffffffff, P4 ;  /* 0xffffffffff007807 */ /* 0x002fe80002000000 */
[----:B------:R-:W-:Y:S04]  /*6510*/  @P2 SEL R0, R2, R0, !P3 ;  /* 0x0000000002002207 */ /* 0x000fe80005800000 */
[----:B------:R-:W-:Y:S04]  /*6520*/  LOP3.LUT R0, R0, 0x1, RZ, 0xc0, !PT ;  /* 0x0000000100007812 */ /* 0x000fe800078ec0ff */
[----:B------:R-:W-:Y:S04]  /*6530*/  ISETP.NE.U32.AND P5, PT, R0, 0x1, PT ;  /* 0x000000010000780c */ /* 0x000fe80003fa5070 */
[----:B------:R-:W-:Y:S02]  /*6540*/  P2R R53, PR, RZ, 0x20 ;  /* 0x00000020ff357803 */ /* 0x000fe40000000000 */
[----:B--2---:R-:W-:Y:S01]  /*6550*/  @P6 SEL R52, RZ, 0x1, !P1 ;  /* 0x00000001ff346807 */ /* 0x004fe20004800000 */
[----:B---34-:R-:W-:Y:S06]  /*6560*/  @!P6 BRA `(.L_x_109) ;  /* 0x000000000090e947 */ /* 0x018fec0003800000 */
[----:B------:R-:W-:Y:S01]  /*6570*/  @P5 IMAD R5, R83, 0x1000, R74 ;  /* 0x0000100053055824 */ /* 0x000fe200078e024a */
[----:B------:R-:W-:Y:S01]  /*6580*/  LOP3.LUT P6, RZ, R75, 0x80, RZ, 0xc0, !PT ;  /* 0x000000804bff7812 */ /* 0x000fe200078cc0ff */
[----:B------:R-:W-:Y:S01]  /*6590*/  BSSY B0, `(.L_x_110) ;  /* 0x000000f000007945 */ /* 0x000fe20003800000 */
[----:B------:R-:W-:Y:S01]  /*65a0*/  ISETP.NE.AND P2, PT, R52, RZ, PT ;  /* 0x000000ff3400720c */ /* 0x000fe20003f45270 */
[----:B------:R-:W-:Y:S01]  /*65b0*/  @P5 VIADD R0, R5, UR43 ;  /* 0x0000002b05005c36 */ /* 0x000fe20008000000 */
[----:B------:R-:W-:Y:S02]  /*65c0*/  PLOP3.LUT P1, PT, PT, PT, PT, 0x8, 0x80 ;  /* 0x000000000080781c */ /* 0x000fe40003f2e170 */
[----:B------:R-:W-:Y:S02]  /*65d0*/  CS2R R46, SRZ ;  /* 0x00000000002e7805 */ /* 0x000fe4000001ff00 */
[----:B------:R-:W-:Y:S01]  /*65e0*/  @P5 PLOP3.LUT P1, PT, P6, PT, PT, 0x80, 0x8 ;  /* 0x000000000008581c */ /* 0x000fe2000372f070 */
[C---:B------:R-:W-:Y:S01]  /*65f0*/  @P5 VIADD R2, R0.reuse, 0x10 ;  /* 0x0000001000025836 */ /* 0x040fe20000000000 */
[----:B------:R-:W-:Y:S02]  /*6600*/  CS2R R44, SRZ ;  /* 0x00000000002c7805 */ /* 0x000fe4000001ff00 */
[----:B------:R-:W-:Y:S02]  /*6610*/  CS2R R50, SRZ ;  /* 0x0000000000327805 */ /* 0x000fe4000001ff00 */
[----:B------:R-:W-:Y:S07]  /*6620*/  CS2R R48, SRZ ;  /* 0x0000000000307805 */ /* 0x000fee000001ff00 */
[----:B------:R-:W-:Y:S01]  /*6630*/  @P1 VIADD R2, R0, 0xfffffff0 ;  /* 0xfffffff000021836 */ /* 0x000fe20000000000 */
[----:B------:R-:W-:Y:S06]  /*6640*/  @P2 BRA `(.L_x_111) ;  /* 0x00000000000c2947 */ /* 0x000fec0003800000 */
[----:B------:R-:W-:Y:S04]  /*6650*/  SHF.L.U32 R0, R82, 0x1f, RZ ;  /* 0x0000001f52007819 */ /* 0x000fe800000006ff */
[----:B------:R-:W1:Y:S02]  /*6660*/  SYNCS.PHASECHK.TRANS64.TRYWAIT P1, [R3+URZ+0x40], R0 ;  /* 0x00004000030075a7 */ /* 0x000e6400080211ff */
[----:B-1----:R-:W-:Y:S05]  /*6670*/  @!P1 BRA `(.L_x_112) ;  /* 0x0000004000c09947 */ /* 0x002fea0003800000 */
.L_x_111:
[----:B------:R-:W-:Y:S05]  /*6680*/  BSYNC B0 ;  /* 0x0000000000007941 */ /* 0x000fea0003800000 */
.L_x_110:
[----:B------:R-:W-:Y:S01]  /*6690*/  ISETP.NE.AND P1, PT, R53, RZ, PT ;  /* 0x000000ff3500720c */ /* 0x000fe20003f25270 */
[----:B-1----:R-:W-:Y:S02]  /*66a0*/  VIADD R3, R3, 0x60 ;  /* 0x0000006003037836 */ /* 0x002fe40000000000 */
[----:B------:R-:W-:Y:S02]  /*66b0*/  IMAD.U32 R0, RZ, RZ, UR46 ;  /* 0x0000002eff007e24 */ /* 0x000fe4000f8e00ff */
[----:B------:R-:W-:Y:S03]  /*66c0*/  VIADD R83, R83, 0x1 ;  /* 0x0000000153537836 */ /* 0x000fe60000000000 */
[----:B------:R-:W-:Y:S05]  /*66d0*/  PRMT R0, R0, 0x654, R3 ;  /* 0x0000065400007816 */ /* 0x000fea0000000003 */
[----:B------:R1:W2:Y:S04]  /*66e0*/  @P1 LDS.128 R44, [R5+UR43+0x200] ;  /* 0x0002002b052c1984 */ /* 0x0002a80008000c00 */
[----:B------:R1:W3:Y:S01]  /*66f0*/  @P1 LDS.128 R48, [R2+0x200] ;  /* 0x0002000002301984 */ /* 0x0002e20000000c00 */
[C---:B------:R-:W-:Y:S01]  /*6700*/  ISETP.NE.AND P1, PT, R83.reuse, 0x4, PT ;  /* 0x000000045300780c */ /* 0x040fe20003f25270 */
[----:B------:R-:W-:Y:S01]  /*6710*/  @!PT LDS RZ, [RZ] ;  /* 0x00000000fffff984 */ /* 0x000fe20000000800 */
[----:B------:R-:W-:Y:S01]  /*6720*/  @!PT LDS RZ, [RZ] ;  /* 0x00000000fffff984 */ /* 0x000fe20000000800 */
[----:B------:R-:W-:Y:S01]  /*6730*/  @!PT LDS RZ, [RZ] ;  /* 0x00000000fffff984 */ /* 0x000fe20000000800 */
[----:B------:R-:W-:Y:S01]  /*6740*/  @!PT LDS RZ, [RZ] ;  /* 0x00000000fffff984 */ /* 0x000fe20000000800 */
[----:B------:R4:W-:Y:S06]  /*6750*/  MEMBAR.ALL.CTA ;  /* 0x0000000000007992 */ /* 0x0009ec0000008000 */
[----:B----4-:R-:W4:Y:S01]  /*6760*/  FENCE.VIEW.ASYNC.S ;  /* 0x00000000000073c6 */ /* 0x010f220000000000 */
[----:B------:R-:W-:Y:S01]  /*6770*/  SEL R83, R83, RZ, P1 ;  /* 0x000000ff53537207 */ /* 0x000fe20000800000 */
[----:B----4-:R4:W-:Y:S02]  /*6780*/  SYNCS.ARRIVE.TRANS64.RED.A1T0 RZ, [R0+URZ], RZ ;  /* 0x000000ff00ff79a7 */ /* 0x0109e400081004ff */
[----:B----4-:R-:W-:Y:S04]  /*6790*/  SEL R0, RZ, 0x1, P1 ;  /* 0x00000001ff007807 */ /* 0x010fe80000800000 */
[----:B-12---:R-:W-:Y:S02]  /*67a0*/  LOP3.LUT R82, R82, R0, RZ, 0x3c, !PT ;  /* 0x0000000052527212 */ /* 0x006fe400078e3cff */
.L_x_109:
[----:B------:R-:W-:Y:S05]  /*67b0*/  BSYNC B1 ;  /* 0x0000000000017941 */ /* 0x000fea0003800000 */
.L_x_108:
[----:B------:R-:W-:Y:S04]  /*67c0*/  SHF.R.U32.HI R0, RZ, 0x15, R39 ;  /* 0x00000015ff007819 */ /* 0x000fe80000011627 */
[----:B------:R-:W-:Y:S01]  /*67d0*/  LOP3.LUT P1, RZ, R0, 0x3, R77, 0x48, !PT ;  /* 0x0000000300ff7812 */ /* 0x000fe2000782484d */
[----:B------:R-:W-:Y:S01]  /*67e0*/  @!UPT UIADD3 URZ, UPT, UPT, URZ, URZ, URZ ;  /* 0x000000fffffff290 */ /* 0x000fe2000fffe0ff */
[----:B------:R-:W-:Y:S11]  /*67f0*/  @P0 BRA `(.L_x_113) ;  /* 0x0000000000080947 */ /* 0x000ff60003800000 */
[----:B------:R-:W1:Y:S02]  /*6800*/  SYNCS.PHASECHK.TRANS64.TRYWAIT P0, [R80+URZ+0xb0], R4 ;  /* 0x0000b004500075a7 */ /* 0x000e6400080011ff */
[----:B-1----:R-:W-:Y:S05]  /*6810*/  @!P0 BRA `(.L_x_114) ;  /* 0x00000040006c8947 */ /* 0x002fea0003800000 */
.L_x_113:
[----:B------:R-:W-:Y:S05]  /*6820*/  @!P1 BRA `(.L_x_115) ;  /* 0x0000000000409947 */ /* 0x000fea0003800000 */
[----:B------:R-:W2:Y:S01]  /*6830*/  LDCU.64 UR8, c[0x4][0x78] ;  /* 0x01000f00ff0877ac */ /* 0x000ea20008000a00 */
[----:B------:R-:W-:Y:S01]  /*6840*/  MOV R3, 0x0 ;  /* 0x0000000000037802 */ /* 0x000fe20000000f00 */
[----:B------:R-:W-:Y:S02]  /*6850*/  HFMA2 R12, -RZ, RZ, 0, 5.9604644775390625e-08 ;  /* 0x00000001ff0c7431 */ /* 0x000fe400000001ff */
[----:B------:R-:W-:Y:S02]  /*6860*/  IMAD.MOV.U32 R8, RZ, RZ, 0x192 ;  /* 0x00000192ff087424 */ /* 0x000fe400078e00ff */
[----:B------:R-:W-:Y:S01]  /*6870*/  IMAD.MOV.U32 R13, RZ, RZ, RZ ;  /* 0x000000ffff0d7224 */ /* 0x000fe200078e00ff */
[----:B------:R-:W4:Y:S01]  /*6880*/  LDCU.64 UR6, c[0x4][0x80] ;  /* 0x01001000ff0677ac */ /* 0x000f220008000a00 */
[----:B------:R-:W3:Y:S01]  /*6890*/  LDC.64 R2, c[0x4][R3] ;  /* 0x0100000003027b82 */ /* 0x000ee20000000a00 */
[----:B------:R-:W5:Y:S01]  /*68a0*/  LDCU.64 UR4, c[0x4][0x18] ;  /* 0x01000300ff0477ac */ /* 0x000f620008000a00 */
[----:B--2---:R-:W-:Y:S01]  /*68b0*/  MOV R5, UR9 ;  /* 0x0000000900057c02 */ /* 0x004fe20008000f00 */
[----:B-1----:R-:W-:Y:S01]  /*68c0*/  IMAD.U32 R4, RZ, RZ, UR8 ;  /* 0x00000008ff047e24 */ /* 0x002fe2000f8e00ff */
[----:B----4-:R-:W-:Y:S01]  /*68d0*/  MOV R7, UR7 ;  /* 0x0000000700077c02 */ /* 0x010fe20008000f00 */
[----:B------:R-:W-:Y:S01]  /*68e0*/  IMAD.U32 R6, RZ, RZ, UR6 ;  /* 0x00000006ff067e24 */ /* 0x000fe2000f8e00ff */
[----:B-----5:R-:W-:Y:S01]  /*68f0*/  MOV R11, UR5 ;  /* 0x00000005000b7c02 */ /* 0x020fe20008000f00 */
[----:B------:R-:W-:Y:S02]  /*6900*/  IMAD.U32 R10, RZ, RZ, UR4 ;  /* 0x00000004ff0a7e24 */ /* 0x000fe4000f8e00ff */
[----:B------:R-:W-:Y:S07]  /*6910*/  LEPC R20, `(.L_x_115) ;  /* 0x000000001014794e */ /* 0x000fee0000000000 */
[----:B---3--:R-:W-:Y:S05]  /*6920*/  CALL.ABS.NOINC R2 ;  /* 0x0000000002007343 */ /* 0x008fea0003c00000 */
.L_x_115:
[----:B------:R-:W-:Y:S01]  /*6930*/  IMAD.U32 R42, R45, 0x10000, RZ ;  /* 0x000100002d2a7824 */ /* 0x000fe200078e00ff */
[C---:B------:R-:W-:Y:S01]  /*6940*/  SHF.L.U32 R2, R44.reuse, 0x10, RZ ;  /* 0x000000102c027819 */ /* 0x040fe200000006ff */
[----:B------:R-:W-:Y:S05]  /*6950*/  WARPSYNC.ALL ;  /* 0x0000000000007948 */ /* 0x000fea0003800000 */
[----:B------:R-:W-:Y:S01]  /*6960*/  R2UR UR4, R39 ;  /* 0x00000000270472ca */ /* 0x000fe200000e0000 */
[----:B------:R-:W-:Y:S01]  /*6970*/  HFMA2 R54, -RZ, RZ, 0, 9.5367431640625e-07 ;  /* 0x00000010ff367431 */ /* 0x000fe200000001ff */
[C---:B------:R-:W-:Y:S01]  /*6980*/  PRMT R3, R44.reuse, 0x8880, RZ ;  /* 0x000088802c037816 */ /* 0x040fe200000000ff */
[----:B------:R-:W-:Y:S01]  /*6990*/  BSSY.RECONVERGENT B0, `(.L_x_116) ;  /* 0x00000a2000007945 */ /* 0x000fe20003800200 */
[----:B------:R-:W-:Y:S02]  /*69a0*/  SHF.L.U32 R41, R44, 0x8, RZ ;  /* 0x000000082c297819 */ /* 0x000fe400000006ff */
[----:B------:R-:W-:Y:S02]  /*69b0*/  IADD3 R55, PT, PT, R74, UR43, RZ ;  /* 0x0000002b4a377c10 */ /* 0x000fe4000fffe0ff */
[----:B------:R-:W-:Y:S02]  /*69c0*/  LOP3.LUT P5, RZ, R75, 0x80, RZ, 0xc0, !PT ;  /* 0x000000804bff7812 */ /* 0x000fe400078ac0ff */
[----:B------:R-:W-:Y:S02]  /*69d0*/  ISETP.NE.AND P0, PT, R87, RZ, PT ;  /* 0x000000ff5700720c */ /* 0x000fe40003f05270 */
[----:B------:R-:W-:Y:S01]  /*69e0*/  SEL R54, R54, 0xfffffff0, !P5 ;  /* 0xfffffff036367807 */ /* 0x000fe20006800000 */
[----:B-1----:R-:W1:Y:S01]  /*69f0*/  LDTM.x32 R4, tmem[UR4] ;  /* 0x00000004000479ee */ /* 0x002e6200082c0000 */
[----:B------:R-:W-:Y:S02]  /*6a00*/  ISETP.NE.AND P6, PT, R60, RZ, PT ;  /* 0x000000ff3c00720c */ /* 0x000fe40003fc5270 */
[----:B------:R-:W-:Y:S01]  /*6a10*/  IADD3 R88, PT, PT, R55, R54, RZ ;  /* 0x0000003637587210 */ /* 0x000fe20007ffe0ff */
[C---:B-1----:R-:W-:Y:S01]  /*6a20*/  IMAD R0, R38.reuse, R4, RZ ;  /* 0x0000000426007224 */ /* 0x042fe200078e02ff */
[----:B------:R-:W-:Y:S01]  /*6a30*/  SHF.R.S32.HI R4, RZ, 0x18, R2 ;  /* 0x00000018ff047819 */ /* 0x000fe20000011402 */
[C---:B------:R-:W-:Y:S01]  /*6a40*/  IMAD R2, R38.reuse, R5, RZ ;  /* 0x0000000526027224 */ /* 0x040fe200078e02ff */
[----:B------:R-:W-:Y:S01]  /*6a50*/  SHF.R.S32.HI R5, RZ, 0x18, R41 ;  /* 0x00000018ff057819 */ /* 0x000fe20000011429 */
[----:B------:R-:W-:Y:S01]  /*6a60*/  IMAD R0, R3, R40, R0 ;  /* 0x0000002803007224 */ /* 0x000fe200078e0200 */
[----:B------:R-:W-:Y:S01]  /*6a70*/  PRMT R41, R45, 0x8880, RZ ;  /* 0x000088802d297816 */ /* 0x000fe200000000ff */
[----:B------:R-:W-:Y:S02]  /*6a80*/  IMAD R3, R38, R6, RZ ;  /* 0x0000000626037224 */ /* 0x000fe400078e02ff */
[-C--:B------:R-:W-:Y:S01]  /*6a90*/  IMAD R2, R4, R40.reuse, R2 ;  /* 0x0000002804027224 */ /* 0x080fe200078e0202 */
[----:B------:R-:W-:Y:S01]  /*6aa0*/  SHF.R.S32.HI R4, RZ, 0x18, R44 ;  /* 0x00000018ff047819 */ /* 0x000fe2000001142c */
[C---:B------:R-:W-:Y:S02]  /*6ab0*/  IMAD R7, R38.reuse, R7, RZ ;  /* 0x0000000726077224 */ /* 0x040fe400078e02ff */
[-C--:B------:R-:W-:Y:S02]  /*6ac0*/  IMAD R3, R5, R40.reuse, R3 ;  /* 0x0000002805037224 */ /* 0x080fe400078e0203 */
[----:B------:R-:W-:Y:S02]  /*6ad0*/  IMAD R5, R38, R9, RZ ;  /* 0x0000000926057224 */ /* 0x000fe400078e02ff */
[----:B------:R-:W-:Y:S02]  /*6ae0*/  IMAD R7, R4, R40, R7 ;  /* 0x0000002804077224 */ /* 0x000fe400078e0207 */
[C---:B------:R-:W-:Y:S02]  /*6af0*/  IMAD R9, R38.reuse, R13, RZ ;  /* 0x0000000d26097224 */ /* 0x040fe400078e02ff */
[C---:B------:R-:W-:Y:S01]  /*6b00*/  IMAD R4, R38.reuse, R8, RZ ;  /* 0x0000000826047224 */ /* 0x040fe200078e02ff */
[----:B------:R-:W-:Y:S01]  /*6b10*/  I2IP.S8.S32.SAT R56, R7, R3, RZ ;  /* 0x0000000307387239 */ /* 0x000fe200000014ff */
[C---:B------:R-:W-:Y:S01]  /*6b20*/  IMAD R13, R38.reuse, R17, RZ ;  /* 0x00000011260d7224 */ /* 0x040fe200078e02ff */
[----:B------:R-:W-:Y:S01]  /*6b30*/  SHF.R.S32.HI R7, RZ, 0x18, R45 ;  /* 0x00000018ff077819 */ /* 0x000fe2000001142d */
[----:B------:R-:W-:Y:S01]  /*6b40*/  IMAD R8, R38, R12, RZ ;  /* 0x0000000c26087224 */ /* 0x000fe200078e02ff */
[----:B------:R-:W-:Y:S01]  /*6b50*/  I2IP.S8.S32.SAT R56, R2, R0, R56 ;  /* 0x0000000002387239 */ /* 0x000fe20000001438 */
[C---:B------:R-:W-:Y:S01]  /*6b60*/  IMAD R17, R38.reuse, R21, RZ ;  /* 0x0000001526117224 */ /* 0x040fe200078e02ff */
[----:B------:R-:W-:Y:S01]  /*6b70*/  SHF.R.S32.HI R2, RZ, 0x18, R46 ;  /* 0x00000018ff027819 */ /* 0x000fe2000001142e */
[----:B------:R-:W-:Y:S01]  /*6b80*/  IMAD R12, R38, R16, RZ ;  /* 0x00000010260c7224 */ /* 0x000fe200078e02ff */
[----:B------:R-:W-:Y:S01]  /*6b90*/  SHF.L.U32 R0, R46, 0x8, RZ ;  /* 0x000000082e007819 */ /* 0x000fe200000006ff */
[C---:B------:R-:W-:Y:S02]  /*6ba0*/  IMAD R21, R38.reuse, R25, RZ ;  /* 0x0000001926157224 */ /* 0x040fe400078e02ff */
[C---:B------:R-:W-:Y:S01]  /*6bb0*/  IMAD R16, R38.reuse, R20, RZ ;  /* 0x0000001426107224 */ /* 0x040fe200078e02ff */
[----:B------:R-:W-:Y:S01]  /*6bc0*/  SHF.R.S32.HI R0, RZ, 0x18, R0 ;  /* 0x00000018ff007819 */ /* 0x000fe20000011400 */
[C---:B------:R-:W-:Y:S02]  /*6bd0*/  IMAD R25, R38.reuse, R29, RZ ;  /* 0x0000001d26197224 */ /* 0x040fe400078e02ff */
[C---:B------:R-:W-:Y:S02]  /*6be0*/  IMAD R20, R38.reuse, R24, RZ ;  /* 0x0000001826147224 */ /* 0x040fe400078e02ff */
[C---:B------:R-:W-:Y:S01]  /*6bf0*/  IMAD R29, R38.reuse, R33, RZ ;  /* 0x00000021261d7224 */ /* 0x040fe200078e02ff */
[----:B------:R-:W-:Y:S01]  /*6c00*/  SHF.L.U32 R33, R45, 0x8, RZ ;  /* 0x000000082d217819 */ /* 0x000fe200000006ff */
[C---:B------:R-:W-:Y:S02]  /*6c10*/  IMAD R24, R38.reuse, R28, RZ ;  /* 0x0000001c26187224 */ /* 0x040fe400078e02ff */
[C---:B------:R-:W-:Y:S01]  /*6c20*/  IMAD R28, R38.reuse, R32, RZ ;  /* 0x00000020261c7224 */ /* 0x040fe200078e02ff */
[----:B------:R-:W-:Y:S01]  /*6c30*/  SHF.R.S32.HI R32, RZ, 0x18, R42 ;  /* 0x00000018ff207819 */ /* 0x000fe2000001142a */
[----:B------:R-:W-:Y:S01]  /*6c40*/  IMAD R4, R41, R40, R4 ;  /* 0x0000002829047224 */ /* 0x000fe200078e0204 */
[----:B------:R-:W-:Y:S01]  /*6c50*/  SHF.R.S32.HI R3, RZ, 0x18, R33 ;  /* 0x00000018ff037819 */ /* 0x000fe20000011421 */
[----:B------:R-:W-:Y:S01]  /*6c60*/  IMAD R6, R38, R10, RZ ;  /* 0x0000000a26067224 */ /* 0x000fe200078e02ff */
[----:B------:R-:W-:Y:S01]  /*6c70*/  PRMT R33, R46, 0x8880, RZ ;  /* 0x000088802e217816 */ /* 0x000fe200000000ff */
[-C--:B------:R-:W-:Y:S01]  /*6c80*/  IMAD R5, R32, R40.reuse, R5 ;  /* 0x0000002820057224 */ /* 0x080fe200078e0205 */
[----:B------:R-:W-:Y:S01]  /*6c90*/  SHF.L.U32 R32, R46, 0x10, RZ ;  /* 0x000000102e207819 */ /* 0x000fe200000006ff */
[C---:B------:R-:W-:Y:S02]  /*6ca0*/  IMAD R11, R38.reuse, R11, RZ ;  /* 0x0000000b260b7224 */ /* 0x040fe400078e02ff */
[-C--:B------:R-:W-:Y:S02]  /*6cb0*/  IMAD R6, R3, R40.reuse, R6 ;  /* 0x0000002803067224 */ /* 0x080fe400078e0206 */
[----:B------:R-:W-:Y:S01]  /*6cc0*/  IMAD R11, R7, R40, R11 ;  /* 0x00000028070b7224 */ /* 0x000fe200078e020b */
[----:B------:R-:W-:Y:S01]  /*6cd0*/  SHF.R.S32.HI R7, RZ, 0x18, R32 ;  /* 0x00000018ff077819 */ /* 0x000fe20000011420 */
[----:B------:R-:W-:Y:S02]  /*6ce0*/  IMAD.MOV.U32 R3, RZ, RZ, R33 ;  /* 0x000000ffff037224 */ /* 0x000fe400078e0021 */
[----:B------:R-:W-:Y:S01]  /*6cf0*/  IMAD R10, R38, R14, RZ ;  /* 0x0000000e260a7224 */ /* 0x000fe200078e02ff */
[----:B------:R-:W-:Y:S01]  /*6d00*/  I2IP.S8.S32.SAT R11, R11, R6, RZ ;  /* 0x000000060b0b7239 */ /* 0x000fe200000014ff */
[-C--:B------:R-:W-:Y:S01]  /*6d10*/  IMAD R8, R3, R40.reuse, R8 ;  /* 0x0000002803087224 */ /* 0x080fe200078e0208 */
[----:B------:R-:W-:Y:S01]  /*6d20*/  SHF.L.U32 R3, R47, 0x10, RZ ;  /* 0x000000102f037819 */ /* 0x000fe200000006ff */
[-C--:B------:R-:W-:Y:S01]  /*6d30*/  IMAD R9, R7, R40.reuse, R9 ;  /* 0x0000002807097224 */ /* 0x080fe200078e0209 */
[C---:B------:R-:W-:Y:S01]  /*6d40*/  PRMT R7, R47.reuse, 0x8880, RZ ;  /* 0x000088802f077816 */ /* 0x040fe200000000ff */
[----:B------:R-:W-:Y:S01]  /*6d50*/  IMAD R10, R0, R40, R10 ;  /* 0x00000028000a7224 */ /* 0x000fe200078e020a */
[----:B------:R-:W-:Y:S01]  /*6d60*/  SHF.R.S32.HI R3, RZ, 0x18, R3 ;  /* 0x00000018ff037819 */ /* 0x000fe20000011403 */
[----:B------:R-:W-:Y:S01]  /*6d70*/  IMAD R15, R38, R15, RZ ;  /* 0x0000000f260f7224 */ /* 0x000fe200078e02ff */
[----:B------:R-:W-:Y:S01]  /*6d80*/  MOV R0, R7 ;  /* 0x0000000700007202 */ /* 0x000fe20000000f00 */
[----:B------:R-:W-:Y:S01]  /*6d90*/  IMAD.SHL.U32 R6, R47, 0x100, RZ ;  /* 0x000001002f067824 */ /* 0x000fe200078e00ff */
[----:B------:R-:W-:Y:S01]  /*6da0*/  I2IP.S8.S32.SAT R57, R5, R4, R11 ;  /* 0x0000000405397239 */ /* 0x000fe2000000140b */
[-C--:B------:R-:W-:Y:S01]  /*6db0*/  IMAD R15, R2, R40.reuse, R15 ;  /* 0x00000028020f7224 */ /* 0x080fe200078e020f */
[----:B------:R-:W-:Y:S01]  /*6dc0*/  SHF.R.S32.HI R2, RZ, 0x18, R47 ;  /* 0x00000018ff027819 */ /* 0x000fe2000001142f */
[----:B------:R-:W-:Y:S01]  /*6dd0*/  IMAD R12, R0, R40, R12 ;  /* 0x00000028000c7224 */ /* 0x000fe200078e020c */
[----:B------:R-:W-:Y:S01]  /*6de0*/  SHF.R.S32.HI R6, RZ, 0x18, R6 ;  /* 0x00000018ff067819 */ /* 0x000fe20000011406 */
[----:B------:R-:W-:Y:S01]  /*6df0*/  IMAD R14, R38, R18, RZ ;  /* 0x00000012260e7224 */ /* 0x000fe200078e02ff */
[----:B---3--:R-:W-:Y:S01]  /*6e00*/  PRMT R0, R48, 0x8880, RZ ;  /* 0x0000888030007816 */ /* 0x008fe200000000ff */
[-C--:B------:R-:W-:Y:S01]  /*6e10*/  IMAD R13, R3, R40.reuse, R13 ;  /* 0x00000028030d7224 */ /* 0x080fe200078e020d */
[C---:B------:R-:W-:Y:S01]  /*6e20*/  SHF.L.U32 R4, R49.reuse, 0x10, RZ ;  /* 0x0000001031047819 */ /* 0x040fe200000006ff */
[----:B------:R-:W-:Y:S01]  /*6e30*/  IMAD R19, R38, R19, RZ ;  /* 0x0000001326137224 */ /* 0x000fe200078e02ff */
[C---:B------:R-:W-:Y:S01]  /*6e40*/  PRMT R3, R49.reuse, 0x8880, RZ ;  /* 0x0000888031037816 */ /* 0x040fe200000000ff */
[-C--:B------:R-:W-:Y:S01]  /*6e50*/  IMAD R14, R6, R40.reuse, R14 ;  /* 0x00000028060e7224 */ /* 0x080fe200078e020e */
[----:B------:R-:W-:Y:S01]  /*6e60*/  SHF.L.U32 R5, R49, 0x8, RZ ;  /* 0x0000000831057819 */ /* 0x000fe200000006ff */
[-C--:B------:R-:W-:Y:S01]  /*6e70*/  IMAD R19, R2, R40.reuse, R19 ;  /* 0x0000002802137224 */ /* 0x080fe200078e0213 */
[----:B------:R-:W-:Y:S01]  /*6e80*/  SHF.L.U32 R2, R48, 0x10, RZ ;  /* 0x0000001030027819 */ /* 0x000fe200000006ff */
[----:B------:R-:W-:Y:S01]  /*6e90*/  IMAD R16, R0, R40, R16 ;  /* 0x0000002800107224 */ /* 0x000fe200078e0210 */
[----:B------:R-:W-:Y:S01]  /*6ea0*/  SHF.R.S32.HI R4, RZ, 0x18, R4 ;  /* 0x00000018ff047819 */ /* 0x000fe20000011404 */
[----:B------:R-:W-:Y:S01]  /*6eb0*/  IMAD.SHL.U32 R0, R48, 0x100, RZ ;  /* 0x0000010030007824 */ /* 0x000fe200078e00ff */
[----:B------:R-:W-:Y:S01]  /*6ec0*/  SHF.R.S32.HI R2, RZ, 0x18, R2 ;  /* 0x00000018ff027819 */ /* 0x000fe20000011402 */
[C---:B------:R-:W-:Y:S01]  /*6ed0*/  IMAD R18, R38.reuse, R22, RZ ;  /* 0x0000001626127224 */ /* 0x040fe200078e02ff */
[----:B------:R-:W-:Y:S01]  /*6ee0*/  I2IP.S8.S32.SAT R10, R15, R10, RZ ;  /* 0x0000000a0f0a7239 */ /* 0x000fe200000014ff */
[----:B------:R-:W-:Y:S01]  /*6ef0*/  IMAD R23, R38, R23, RZ ;  /* 0x0000001726177224 */ /* 0x000fe200078e02ff */
[----:B------:R-:W-:Y:S01]  /*6f00*/  SHF.R.S32.HI R0, RZ, 0x18, R0 ;  /* 0x00000018ff007819 */ /* 0x000fe20000011400 */
[----:B------:R-:W-:Y:S01]  /*6f10*/  IMAD R17, R2, R40, R17 ;  /* 0x0000002802117224 */ /* 0x000fe200078e0211 */
[----:B------:R-:W-:Y:S01]  /*6f20*/  SHF.R.S32.HI R2, RZ, 0x18, R48 ;  /* 0x00000018ff027819 */ /* 0x000fe20000011430 */
[----:B------:R-:W-:Y:S01]  /*6f30*/  IMAD R22, R38, R26, RZ ;  /* 0x0000001a26167224 */ /* 0x000fe200078e02ff */
[----:B------:R-:W-:Y:S01]  /*6f40*/  I2IP.S8.S32.SAT R14, R19, R14, RZ ;  /* 0x0000000e130e7239 */ /* 0x000fe200000014ff */
[-C--:B------:R-:W-:Y:S01]  /*6f50*/  IMAD R18, R0, R40.reuse, R18 ;  /* 0x0000002800127224 */ /* 0x080fe200078e0212 */
[----:B------:R-:W-:Y:S01]  /*6f60*/  SHF.R.S32.HI R0, RZ, 0x18, R5 ;  /* 0x00000018ff007819 */ /* 0x000fe20000011405 */
[-C--:B------:R-:W-:Y:S01]  /*6f70*/  IMAD R23, R2, R40.reuse, R23 ;  /* 0x0000002802177224 */ /* 0x080fe200078e0217 */
[----:B------:R-:W-:Y:S01]  /*6f80*/  SHF.R.S32.HI R2, RZ, 0x18, R49 ;  /* 0x00000018ff027819 */ /* 0x000fe20000011431 */
[-C--:B------:R-:W-:Y:S01]  /*6f90*/  IMAD R20, R3, R40.reuse, R20 ;  /* 0x0000002803147224 */ /* 0x080fe200078e0214 */
[----:B------:R-:W-:Y:S01]  /*6fa0*/  SHF.L.U32 R3, R50, 0x8, RZ ;  /* 0x0000000832037819 */ /* 0x000fe200000006ff */
[----:B------:R-:W-:Y:S01]  /*6fb0*/  IMAD R21, R4, R40, R21 ;  /* 0x0000002804157224 */ /* 0x000fe200078e0215 */
[----:B------:R-:W-:Y:S01]  /*6fc0*/  SHF.R.S32.HI R5, RZ, 0x18, R51 ;  /* 0x00000018ff057819 */ /* 0x000fe20000011433 */
[----:B------:R-:W-:Y:S01]  /*6fd0*/  IMAD R27, R38, R27, RZ ;  /* 0x0000001b261b7224 */ /* 0x000fe200078e02ff */
[----:B------:R-:W-:Y:S01]  /*6fe0*/  SHF.R.S32.HI R3, RZ, 0x18, R3 ;  /* 0x00000018ff037819 */ /* 0x000fe20000011403 */
[----:B------:R-:W-:Y:S01]  /*6ff0*/  IMAD.U32 R4, R50, 0x10000, RZ ;  /* 0x0001000032047824 */ /* 0x000fe200078e00ff */
[----:B------:R-:W-:Y:S01]  /*7000*/  I2IP.S8.S32.SAT R18, R23, R18, RZ ;  /* 0x0000001217127239 */ /* 0x000fe200000014ff */
[-C--:B------:R-:W-:Y:S01]  /*7010*/  IMAD R22, R0, R40.reuse, R22 ;  /* 0x0000002800167224 */ /* 0x080fe200078e0216 */
[----:B------:R-:W-:Y:S01]  /*7020*/  PRMT R0, R50, 0x8880, RZ ;  /* 0x0000888032007816 */ /* 0x000fe200000000ff */
[----:B------:R-:W-:Y:S01]  /*7030*/  IMAD R27, R2, R40, R27 ;  /* 0x00000028021b7224 */ /* 0x000fe200078e021b */
[----:B------:R-:W-:Y:S01]  /*7040*/  SHF.R.S32.HI R2, RZ, 0x18, R4 ;  /* 0x00000018ff027819 */ /* 0x000fe20000011404 */
[----:B------:R-:W-:Y:S01]  /*7050*/  IMAD R26, R38, R30, RZ ;  /* 0x0000001e261a7224 */ /* 0x000fe200078e02ff */
[----:B------:R-:W-:Y:S01]  /*7060*/  I2IP.S8.S32.SAT R58, R9, R8, R10 ;  /* 0x00000008093a7239 */ /* 0x000fe2000000140a */
[-C--:B------:R-:W-:Y:S01]  /*7070*/  IMAD R24, R0, R40.reuse, R24 ;  /* 0x0000002800187224 */ /* 0x080fe200078e0218 */
[----:B------:R-:W-:Y:S01]  /*7080*/  SHF.R.S32.HI R0, RZ, 0x18, R50 ;  /* 0x00000018ff007819 */ /* 0x000fe20000011432 */
[-C--:B------:R-:W-:Y:S01]  /*7090*/  IMAD R25, R2, R40.reuse, R25 ;  /* 0x0000002802197224 */ /* 0x080fe200078e0219 */
[----:B------:R-:W-:Y:S01]  /*70a0*/  PRMT R2, R51, 0x8880, RZ ;  /* 0x0000888033027816 */ /* 0x000fe200000000ff */
[----:B------:R-:W-:Y:S01]  /*70b0*/  IMAD R26, R3, R40, R26 ;  /* 0x00000028031a7224 */ /* 0x000fe200078e021a */
[----:B------:R-:W-:Y:S01]  /*70c0*/  SHF.L.U32 R3, R51, 0x10, RZ ;  /* 0x0000001033037819 */ /* 0x000fe200000006ff */
[----:B------:R-:W-:Y:S01]  /*70d0*/  IMAD R31, R38, R31, RZ ;  /* 0x0000001f261f7224 */ /* 0x000fe200078e02ff */
[----:B------:R-:W-:Y:S01]  /*70e0*/  I2IP.S8.S32.SAT R59, R13, R12, R14 ;  /* 0x0000000c0d3b7239 */ /* 0x000fe2000000140e */
[----:B------:R-:W-:Y:S01]  /*70f0*/  IMAD.SHL.U32 R4, R51, 0x100, RZ ;  /* 0x0000010033047824 */ /* 0x000fe200078e00ff */
[----:B------:R-:W-:Y:S01]  /*7100*/  SHF.R.S32.HI R3, RZ, 0x18, R3 ;  /* 0x00000018ff037819 */ /* 0x000fe20000011403 */
[----:B------:R-:W-:Y:S01]  /*7110*/  IMAD R31, R0, R40, R31 ;  /* 0x00000028001f7224 */ /* 0x000fe200078e021f */
[----:B------:R-:W-:Y:S01]  /*7120*/  I2IP.S8.S32.SAT R16, R17, R16, R18 ;  /* 0x0000001011107239 */ /* 0x000fe20000001412 */
[----:B------:R1:W-:Y:S01]  /*7130*/  STS.128 [R74+UR43+0x4200], R56 ;  /* 0x004200384a007988 */ /* 0x0003e20008000c2b */
[----:B------:R-:W-:Y:S01]  /*7140*/  SHF.R.S32.HI R4, RZ, 0x18, R4 ;  /* 0x00000018ff047819 */ /* 0x000fe20000011404 */
[----:B------:R-:W-:Y:S01]  /*7150*/  IMAD R28, R2, R40, R28 ;  /* 0x00000028021c7224 */ /* 0x000fe200078e021c */
[----:B------:R-:W-:Y:S01]  /*7160*/  I2IP.S8.S32.SAT R22, R27, R22, RZ ;  /* 0x000000161b167239 */ /* 0x000fe200000014ff */
[C---:B------:R-:W-:Y:S01]  /*7170*/  IMAD R30, R38.reuse, R34, RZ ;  /* 0x00000022261e7224 */ /* 0x040fe200078e02ff */
[----:B------:R-:W-:Y:S01]  /*7180*/  I2IP.S8.S32.SAT R18, R31, R26, RZ ;  /* 0x0000001a1f127239 */ /* 0x000fe200000014ff */
[----:B------:R-:W-:Y:S01]  /*7190*/  IMAD R29, R3, R40, R29 ;  /* 0x00000028031d7224 */ /* 0x000fe200078e021d */
[----:B------:R-:W-:Y:S01]  /*71a0*/  I2IP.S8.S32.SAT R17, R21, R20, R22 ;  /* 0x0000001415117239 */ /* 0x000fe20000001416 */
[----:B------:R-:W-:Y:S01]  /*71b0*/  IMAD R35, R38, R35, RZ ;  /* 0x0000002326237224 */ /* 0x000fe200078e02ff */
[----:B------:R-:W-:Y:S01]  /*71c0*/  I2IP.S8.S32.SAT R18, R25, R24, R18 ;  /* 0x0000001819127239 */ /* 0x000fe20000001412 */
[-C--:B------:R-:W-:Y:S01]  /*71d0*/  IMAD R30, R4, R40.reuse, R30 ;  /* 0x00000028041e7224 */ /* 0x080fe200078e021e */
[----:B------:R-:W-:Y:S01]  /*71e0*/  LEA R0, R83, UR43, 0x3 ;  /* 0x0000002b53007c11 */ /* 0x000fe2000f8e18ff */
[----:B------:R-:W-:Y:S01]  /*71f0*/  IMAD R35, R5, R40, R35 ;  /* 0x0000002805237224 */ /* 0x000fe200078e0223 */
[----:B------:R-:W-:Y:S04]  /*7200*/  @P6 SHF.L.U32 R2, R82, 0x1f, RZ ;  /* 0x0000001f52026819 */ /* 0x000fe800000006ff */
[----:B------:R-:W-:Y:S04]  /*7210*/  I2IP.S8.S32.SAT R19, R35, R30, RZ ;  /* 0x0000001e23137239 */ /* 0x000fe800000014ff */
[----:B------:R-:W-:Y:S05]  /*7220*/  I2IP.S8.S32.SAT R19, R29, R28, R19 ;  /* 0x0000001c1d137239 */ /* 0x000fea0000001413 */
[----:B------:R1:W-:Y:S01]  /*7230*/  STS.128 [R88+0x4200], R16 ;  /* 0x0042001058007388 */ /* 0x0003e20000000c00 */
[----:B------:R-:W-:Y:S01]  /*7240*/  @!PT LDS RZ, [RZ] ;  /* 0x00000000fffff984 */ /* 0x000fe20000000800 */
[----:B------:R-:W-:Y:S01]  /*7250*/  @!PT LDS RZ, [RZ] ;  /* 0x00000000fffff984 */ /* 0x000fe20000000800 */
[----:B------:R-:W-:Y:S01]  /*7260*/  @!PT LDS RZ, [RZ] ;  /* 0x00000000fffff984 */ /* 0x000fe20000000800 */
[----:B------:R-:W-:Y:S01]  /*7270*/  @!PT LDS RZ, [RZ] ;  /* 0x00000000fffff984 */ /* 0x000fe20000000800 */
[----:B------:R2:W-:Y:S07]  /*7280*/  MEMBAR.ALL.CTA ;  /* 0x0000000000007992 */ /* 0x0005ee0000008000 */
[----:B--2---:R-:W2:Y:S02]  /*7290*/  FENCE.VIEW.ASYNC.S ;  /* 0x00000000000073c6 */ /* 0x004ea40000000000 */
[----:B--2---:R-:W-:Y:S06]  /*72a0*/  BAR.SYNC.DEFER_BLOCKING 0x1, 0x80 ;  /* 0x0042000000007b1d */ /* 0x004fec0000010000 */
[----:B------:R-:W-:Y:S05]  /*72b0*/  @P0 BRA `(.L_x_117) ;  /* 0x00000000003c0947 */ /* 0x000fea0003800000 */
[----:B------:R-:W2:Y:S01]  /*72c0*/  LDCU.64 UR6, c[0x0][0x348] ;  /* 0x00006900ff0677ac */ /* 0x000ea20008000a00 */
[----:B------:R-:W-:Y:S01]  /*72d0*/  UIADD3 UR4, UPT, UPT, UR43, 0x4200, URZ ;  /* 0x000042002b047890 */ /* 0x000fe2000fffe0ff */
[----:B------:R-:W-:Y:S01]  /*72e0*/  UMOV UR51, UR36 ;  /* 0x0000002400337c82 */ /* 0x000fe20008000000 */
[----:B------:R-:W-:Y:S02]  /*72f0*/  UIADD3 UR9, UPT, UPT, UR49, 0x80, URZ ;  /* 0x0000008031097890 */ /* 0x000fe4000fffe0ff */
[----:B------:R-:W-:Y:S02]  /*7300*/  UIADD3 UR8, UPT, UPT, UR43, 0x4a00, URZ ;  /* 0x00004a002b087890 */ /* 0x000fe4000fffe0ff */
[----:B------:R-:W-:Y:S01]  /*7310*/  MOV R86, UR4 ;  /* 0x0000000400567c02 */ /* 0x000fe20008000f00 */
[----:B------:R-:W-:Y:S01]  /*7320*/  UMOV UR10, UR50 ;  /* 0x00000032000a7c82 */ /* 0x000fe20008000000 */
[----:B------:R-:W-:Y:S02]  /*7330*/  UMOV UR11, UR36 ;  /* 0x00000024000b7c82 */ /* 0x000fe40008000000 */
[----:B------:R-:W-:Y:S01]  /*7340*/  R2UR UR48, R86 ;  /* 0x00000000563072ca */ /* 0x000fe200000e0000 */
[----:B--2---:R-:W-:Y:S04]  /*7350*/  UIADD3 UR4, UP0, UPT, UR6, 0x680, URZ ;  /* 0x0000068006047890 */ /* 0x004fe8000ff1e0ff */
[----:B------:R-:W-:Y:S09]  /*7360*/  UIADD3.X UR5, UPT, UPT, URZ, UR7, URZ, UP0, !UPT ;  /* 0x00000007ff057290 */ /* 0x000ff200087fe4ff */
[----:B------:R2:W-:Y:S01]  /*7370*/  UTMASTG.3D [UR48], [UR4] ;  /* 0x00000030040073b5 */ /* 0x0005e20008010000 */
[----:B------:R2:W-:Y:S01]  /*7380*/  UTMASTG.3D [UR8], [UR4] ;  /* 0x00000008040073b5 */ /* 0x0005e20008010000 */
[----:B------:R0:W-:Y:S01]  /*7390*/  UTMACMDFLUSH ;  /* 0x00000000000079b7 */ /* 0x0001e20000000000 */
[----:B--2---:R-:W-:Y:S04]  /*73a0*/  DEPBAR.LE SB0, 0x1 ;  /* 0x000080400000791a */ /* 0x004fe80000000000 */
.L_x_117:
[----:B------:R-:W-:Y:S05]  /*73b0*/  BSYNC.RECONVERGENT B0 ;  /* 0x0000000000007941 */ /* 0x000fea0003800200 */
.L_x_116:
[----:B------:R-:W-:Y:S06]  /*73c0*/  BAR.SYNC.DEFER_BLOCKING 0x1, 0x80 ;  /* 0x0042000000007b1d */ /* 0x000fec0000010000 */
[----:B------:R-:W2:Y:S01]  /*73d0*/  @P6 SYNCS.PHASECHK.TRANS64.TRYWAIT P0, [R0+URZ+0x40], R2 ;  /* 0x00004002000065a7 */ /* 0x000ea200080011ff */
[----:B------:R-:W-:Y:S01]  /*73e0*/  BSSY B1, `(.L_x_118) ;  /* 0x000001f000017945 */ /* 0x000fe20003800000 */
[----:B--2---:R-:W-:Y:S03]  /*73f0*/  @P6 SEL R52, RZ, 0x1, !P0 ;  /* 0x00000001ff346807 */ /* 0x004fe60004000000 */
[----:B------:R-:W-:Y:S05]  /*7400*/  @!P6 BRA `(.L_x_119) ;  /* 0x000000000070e947 */ /* 0x000fea0003800000 */
[----:B------:R-:W-:Y:S01]  /*7410*/  ISETP.NE.AND P1, PT, R53, RZ, PT ;  /* 0x000000ff3500720c */ /* 0x000fe20003f25270 */
[----:B------:R-:W-:Y:S01]  /*7420*/  BSSY B0, `(.L_x_120) ;  /* 0x0000008000007945 */ /* 0x000fe20003800000 */
[----:B------:R-:W-:Y:S11]  /*7430*/  ISETP.NE.AND P0, PT, R52, RZ, PT ;  /* 0x000000ff3400720c */ /* 0x000ff60003f05270 */
[----:B------:R-:W-:Y:S04]  /*7440*/  @P1 IMAD R4, R83, 0x1000, R55 ;  /* 0x0000100053041824 */ /* 0x000fe800078e0237 */
[----:B------:R-:W-:Y:S01]  /*7450*/  @P1 IMAD.IADD R3, R54, 0x1, R4 ;  /* 0x0000000136031824 */ /* 0x000fe200078e0204 */
[----:B------:R-:W-:Y:S06]  /*7460*/  @P0 BRA `(.L_x_121) ;  /* 0x00000000000c0947 */ /* 0x000fec0003800000 */
[----:B------:R-:W-:Y:S04]  /*7470*/  SHF.L.U32 R2, R82, 0x1f, RZ ;  /* 0x0000001f52027819 */ /* 0x000fe800000006ff */
[----:B------:R-:W2:Y:S02]  /*7480*/  SYNCS.PHASECHK.TRANS64.TRYWAIT P0, [R0+URZ+0x40], R2 ;  /* 0x00004002000075a7 */ /* 0x000ea400080011ff */
[----:B--2---:R-:W-:Y:S05]  /*7490*/  @!P0 BRA `(.L_x_122) ;  /* 0x0000003400608947 */ /* 0x004fea0003800000 */
.L_x_121:
[----:B------:R-:W-:Y:S05]  /*74a0*/  BSYNC B0 ;  /* 0x0000000000007941 */ /* 0x000fea0003800000 */
.L_x_120:
[----:B------:R-:W-:Y:S01]  /*74b0*/  ISETP.NE.AND P0, PT, R53, RZ, PT ;  /* 0x000000ff3500720c */ /* 0x000fe20003f05270 */
[----:B--2---:R-:W-:Y:S02]  /*74c0*/  VIADD R2, R0, 0x60 ;  /* 0x0000006000027836 */ /* 0x004fe40000000000 */
[----:B------:R-:W-:Y:S02]  /*74d0*/  IMAD.U32 R0, RZ, RZ, UR46 ;  /* 0x0000002eff007e24 */ /* 0x000fe4000f8e00ff */
[----:B------:R-:W-:Y:S03]  /*74e0*/  VIADD R83, R83, 0x1 ;  /* 0x0000000153537836 */ /* 0x000fe60000000000 */
[----:B------:R-:W-:Y:S05]  /*74f0*/  PRMT R0, R0, 0x654, R2 ;  /* 0x0000065400007816 */ /* 0x000fea0000000002 */
[----:B------:R2:W3:Y:S04]  /*7500*/  @P0 LDS.128 R44, [R4+0x200] ;  /* 0x00020000042c0984 */ /* 0x0004e80000000c00 */
[----:B------:R2:W4:Y:S01]  /*7510*/  @P0 LDS.128 R48, [R3+0x200] ;  /* 0x0002000003300984 */ /* 0x0005220000000c00 */
[C---:B------:R-:W-:Y:S01]  /*7520*/  ISETP.NE.AND P0, PT, R83.reuse, 0x4, PT ;  /* 0x000000045300780c */ /* 0x040fe20003f05270 */
[----:B------:R-:W-:Y:S01]  /*7530*/  @!PT LDS RZ, [RZ] ;  /* 0x00000000fffff984 */ /* 0x000fe20000000800 */
[----:B------:R-:W-:Y:S01]  /*7540*/  @!PT LDS RZ, [RZ] ;  /* 0x00000000fffff984 */ /* 0x000fe20000000800 */
[----:B------:R-:W-:Y:S01]  /*7550*/  @!PT LDS RZ, [RZ] ;  /* 0x00000000fffff984 */ /* 0x000fe20000000800 */
[----:B------:R-:W-:Y:S01]  /*7560*/  @!PT LDS RZ, [RZ] ;  /* 0x00000000fffff984 */ /* 0x000fe20000000800 */
[----:B------:R5:W-:Y:S06]  /*7570*/  MEMBAR.ALL.CTA ;  /* 0x0000000000007992 */ /* 0x000bec0000008000 */
[----:B-----5:R-:W5:Y:S01]  /*7580*/  FENCE.VIEW.ASYNC.S ;  /* 0x00000000000073c6 */ /* 0x020f620000000000 */
[----:B------:R-:W-:Y:S01]  /*7590*/  SEL R83, R83, RZ, P0 ;  /* 0x000000ff53537207 */ /* 0x000fe20000000000 */
[----:B-----5:R5:W-:Y:S02]  /*75a0*/  SYNCS.ARRIVE.TRANS64.RED.A1T0 RZ, [R0+URZ], RZ ;  /* 0x000000ff00ff79a7 */ /* 0x020be400081004ff */
[----:B-----5:R-:W-:Y:S04]  /*75b0*/  SEL R0, RZ, 0x1, P0 ;  /* 0x00000001ff007807 */ /* 0x020fe80000000000 */
[----:B--23--:R-:W-:Y:S02]  /*75c0*/  LOP3.LUT R82, R82, R0, RZ, 0x3c, !PT ;  /* 0x0000000052527212 */ /* 0x00cfe400078e3cff */
.L_x_119:
[----:B------:R-:W-:Y:S05]  /*75d0*/  BSYNC B1 ;  /* 0x0000000000017941 */ /* 0x000fea0003800000 */
.L_x_118:
[----:B------:R-:W-:Y:S05]  /*75e0*/  VIADD R0, R39, 0x20 ;  /* 0x0000002027007836 */ /* 0x000fea0000000000 */
[----:B------:R-:W-:Y:S04]  /*75f0*/  SHF.R.U32.HI R0, RZ, 0x15, R0 ;  /* 0x00000015ff007819 */ /* 0x000fe80000011600 */
[----:B------:R-:W-:Y:S11]  /*7600*/  LOP3.LUT P0, RZ, R0, 0x3, R77, 0x48, !PT ;  /* 0x0000000300ff7812 */ /* 0x000ff6000780484d */
[----:B------:R-:W-:Y:S02]  /*7610*/  @!UPT UIADD3 URZ, UPT, UPT, URZ, URZ, URZ ;  /* 0x000000fffffff290 */ /* 0x000fe4000fffe0ff */
[----:B------:R-:W-:Y:S05]  /*7620*/  @!P0 BRA `(.L_x_123) ;  /* 0x0000000000408947 */ /* 0x000fea0003800000 */
[----:B------:R-:W2:Y:S01]  /*7630*/  LDCU.64 UR8, c[0x4][0x78] ;  /* 0x01000f00ff0877ac */ /* 0x000ea20008000a00 */
[----:B------:R-:W-:Y:S01]  /*7640*/  MOV R3, 0x0 ;  /* 0x0000000000037802 */ /* 0x000fe20000000f00 */
[----:B------:R-:W-:Y:S02]  /*7650*/  HFMA2 R12, -RZ, RZ, 0, 5.9604644775390625e-08 ;  /* 0x00000001ff0c7431 */ /* 0x000fe400000001ff */
[----:B------:R-:W-:Y:S02]  /*7660*/  IMAD.MOV.U32 R8, RZ, RZ, 0x192 ;  /* 0x00000192ff087424 */ /* 0x000fe400078e00ff */
[----:B------:R-:W-:Y:S01]  /*7670*/  IMAD.MOV.U32 R13, RZ, RZ, RZ ;  /* 0x000000ffff0d7224 */ /* 0x000fe200078e00ff */
[----:B------:R-:W3:Y:S01]  /*7680*/  LDCU.64 UR6, c[0x4][0x80] ;  /* 0x01001000ff0677ac */ /* 0x000ee20008000a00 */
[----:B------:R-:W1:Y:S01]  /*7690*/  LDC.64 R2, c[0x4][R3] ;  /* 0x0100000003027b82 */ /* 0x000e620000000a00 */
[----:B------:R-:W5:Y:S01]  /*76a0*/  LDCU.64 UR4, c[0x4][0x18] ;  /* 0x01000300ff0477ac */ /* 0x000f620008000a00 */
[----:B--2---:R-:W-:Y:S01]  /*76b0*/  MOV R5, UR9 ;  /* 0x0000000900057c02 */ /* 0x004fe20008000f00 */
[----:B------:R-:W-:Y:S01]  /*76c0*/  IMAD.U32 R4, RZ, RZ, UR8 ;  /* 0x00000008ff047e24 */ /* 0x000fe2000f8e00ff */
[----:B---3--:R-:W-:Y:S01]  /*76d0*/  MOV R7, UR7 ;  /* 0x0000000700077c02 */ /* 0x008fe20008000f00 */
[----:B------:R-:W-:Y:S01]  /*76e0*/  IMAD.U32 R6, RZ, RZ, UR6 ;  /* 0x00000006ff067e24 */ /* 0x000fe2000f8e00ff */
[----:B-----5:R-:W-:Y:S01]  /*76f0*/  MOV R11, UR5 ;  /* 0x00000005000b7c02 */ /* 0x020fe20008000f00 */
[----:B------:R-:W-:Y:S02]  /*7700*/  IMAD.U32 R10, RZ, RZ, UR4 ;  /* 0x00000004ff0a7e24 */ /* 0x000fe4000f8e00ff */
[----:B------:R-:W-:Y:S07]  /*7710*/  LEPC R20, `(.L_x_123) ;  /* 0x000000001014794e */ /* 0x000fee0000000000 */
[----:B-1--4-:R-:W-:Y:S05]  /*7720*/  CALL.ABS.NOINC R2 ;  /* 0x0000000002007343 */ /* 0x012fea0003c00000 */
.L_x_123:
[C---:B------:R-:W-:Y:S01]  /*7730*/  SHF.L.U32 R2, R44.reuse, 0x10, RZ ;  /* 0x000000102c027819 */ /* 0x040fe200000006ff */
[----:B------:R-:W-:Y:S05]  /*7740*/  WARPSYNC.ALL ;  /* 0x0000000000007948 */ /* 0x000fea0003800000 */
[----:B------:R-:W-:Y:S01]  /*7750*/  R2UR UR4, R39 ;  /* 0x00000000270472ca */ /* 0x000fe200000e0000 */
[----:B------:R-:W-:Y:S01]  /*7760*/  BSSY.RECONVERGENT B0, `(.L_x_124) ;  /* 0x000009e000007945 */ /* 0x000fe20003800200 */
[C---:B------:R-:W-:Y:S02]  /*7770*/  PRMT R3, R44.reuse, 0x8880, RZ ;  /* 0x000088802c037816 */ /* 0x040fe400000000ff */
[----:B------:R-:W-:Y:S02]  /*7780*/  SHF.L.U32 R41, R44, 0x8, RZ ;  /* 0x000000082c297819 */ /* 0x000fe400000006ff */
[C---:B------:R-:W-:Y:S02]  /*7790*/  SHF.L.U32 R42, R45.reuse, 0x10, RZ ;  /* 0x000000102d2a7819 */ /* 0x040fe400000006ff */
[----:B------:R-:W-:Y:S02]  /*77a0*/  SHF.L.U32 R43, R45, 0x8, RZ ;  /* 0x000000082d2b7819 */ /* 0x000fe400000006ff */
[----:B------:R-:W-:Y:S02]  /*77b0*/  SHF.R.S32.HI R42, RZ, 0x18, R42 ;  /* 0x00000018ff2a7819 */ /* 0x000fe4000001142a */
[----:B------:R-:W-:Y:S01]  /*77c0*/  SHF.R.S32.HI R43, RZ, 0x18, R43 ;  /* 0x00000018ff2b7819 */ /* 0x000fe2000001142b */
[----:B-1----:R-:W1:Y:S01]  /*77d0*/  LDTM.x32 R4, tmem[UR4+0x20] ;  /* 0x00002004000479ee */ /* 0x002e6200082c0000 */
[----:B------:R-:W-:Y:S02]  /*77e0*/  ISETP.NE.AND P0, PT, R87, RZ, PT ;  /* 0x000000ff5700720c */ /* 0x000fe40003f05270 */
[----:B------:R-:W-:Y:S01]  /*77f0*/  ISETP.NE.AND P6, PT, R60, RZ, PT ;  /* 0x000000ff3c00720c */ /* 0x000fe20003fc5270 */
        /* <DEDUP_REMOVED lines=9> */
[----:B------:R-:W-:Y:S02]  /*7890*/  IMAD R7, R38, R7, RZ ;  /* 0x0000000726077224 */ /* 0x000fe400078e02ff */
[-C--:B------:R-:W-:Y:S02]  /*78a0*/  IMAD R3, R5, R40.reuse, R3 ;  /* 0x0000002805037224 */ /* 0x080fe400078e0203 */
[----:B------:R-:W-:Y:S02]  /*78b0*/  IMAD R7, R4, R40, R7 ;  /* 0x0000002804077224 */ /* 0x000fe400078e0207 */
[C---:B------:R-:W-:Y:S02]  /*78c0*/  IMAD R4, R38.reuse, R8, RZ ;  /* 0x0000000826047224 */ /* 0x040fe400078e02ff */
[C---:B------:R-:W-:Y:S01]  /*78d0*/  IMAD R8, R38.reuse, R12, RZ ;  /* 0x0000000c26087224 */ /* 0x040fe200078e02ff */
[----:B------:R-:W-:Y:S01]  /*78e0*/  I2IP.S8.S32.SAT R56, R7, R3, RZ ;  /* 0x0000000307387239 */ /* 0x000fe200000014ff */
[----:B------:R-:W-:Y:S01]  /*78f0*/  IMAD R5, R38, R9, RZ ;  /* 0x0000000926057224 */ /* 0x000fe200078e02ff */
[----:B------:R-:W-:Y:S01]  /*7900*/  PRMT R7, R46, 0x8880, RZ ;  /* 0x000088802e077816 */ /* 0x000fe200000000ff */
[----:B------:R-:W-:Y:S01]  /*7910*/  IMAD R12, R38, R16, RZ ;  /* 0x00000010260c7224 */ /* 0x000fe200078e02ff */
[----:B------:R-:W-:Y:S01]  /*7920*/  I2IP.S8.S32.SAT R56, R2, R0, R56 ;  /* 0x0000000002387239 */ /* 0x000fe20000001438 */
[C---:B------:R-:W-:Y:S01]  /*7930*/  IMAD R9, R38.reuse, R13, RZ ;  /* 0x0000000d26097224 */ /* 0x040fe200078e02ff */
[----:B------:R-:W-:Y:S01]  /*7940*/  SHF.R.S32.HI R3, RZ, 0x18, R45 ;  /* 0x00000018ff037819 */ /* 0x000fe2000001142d */
[----:B------:R-:W-:Y:S01]  /*7950*/  IMAD R16, R38, R20, RZ ;  /* 0x0000001426107224 */ /* 0x000fe200078e02ff */
[----:B----4-:R-:W-:Y:S01]  /*7960*/  SHF.L.U32 R0, R48, 0x10, RZ ;  /* 0x0000001030007819 */ /* 0x010fe200000006ff */
[----:B------:R-:W-:Y:S01]  /*7970*/  IMAD R13, R38, R17, RZ ;  /* 0x00000011260d7224 */ /* 0x000fe200078e02ff */
[----:B------:R-:W-:Y:S01]  /*7980*/  SHF.L.U32 R2, R48, 0x8, RZ ;  /* 0x0000000830027819 */ /* 0x000fe200000006ff */
[C---:B------:R-:W-:Y:S01]  /*7990*/  IMAD R20, R38.reuse, R24, RZ ;  /* 0x0000001826147224 */ /* 0x040fe200078e02ff */
[----:B------:R-:W-:Y:S01]  /*79a0*/  SHF.R.S32.HI R0, RZ, 0x18, R0 ;  /* 0x00000018ff007819 */ /* 0x000fe20000011400 */
[C---:B------:R-:W-:Y:S01]  /*79b0*/  IMAD R17, R38.reuse, R21, RZ ;  /* 0x0000001526117224 */ /* 0x040fe200078e02ff */
[----:B------:R-:W-:Y:S01]  /*79c0*/  SHF.R.S32.HI R2, RZ, 0x18, R2 ;  /* 0x00000018ff027819 */ /* 0x000fe20000011402 */
[C---:B------:R-:W-:Y:S02]  /*79d0*/  IMAD R24, R38.reuse, R28, RZ ;  /* 0x0000001c26187224 */ /* 0x040fe400078e02ff */
[C---:B------:R-:W-:Y:S02]  /*79e0*/  IMAD R6, R38.reuse, R10, RZ ;  /* 0x0000000a26067224 */ /* 0x040fe400078e02ff */
[C---:B------:R-:W-:Y:S02]  /*79f0*/  IMAD R21, R38.reuse, R25, RZ ;  /* 0x0000001926157224 */ /* 0x040fe400078e02ff */
[----:B------:R-:W-:Y:S01]  /*7a00*/  IMAD R28, R38, R32, RZ ;  /* 0x00000020261c7224 */ /* 0x000fe200078e02ff */
[----:B------:R-:W-:Y:S01]  /*7a10*/  SHF.L.U32 R32, R46, 0x10, RZ ;  /* 0x000000102e207819 */ /* 0x000fe200000006ff */
[-C--:B------:R-:W-:Y:S02]  /*7a20*/  IMAD R4, R41, R40.reuse, R4 ;  /* 0x0000002829047224 */ /* 0x080fe400078e0204 */
[----:B------:R-:W-:Y:S01]  /*7a30*/  IMAD R25, R38, R29, RZ ;  /* 0x0000001d26197224 */ /* 0x000fe200078e02ff */
[----:B------:R-:W-:Y:S01]  /*7a40*/  SHF.R.S32.HI R32, RZ, 0x18, R32 ;  /* 0x00000018ff207819 */ /* 0x000fe20000011420 */
[----:B------:R-:W-:Y:S02]  /*7a50*/  IMAD R5, R42, R40, R5 ;  /* 0x000000282a057224 */ /* 0x000fe400078e0205 */
[----:B------:R-:W-:Y:S01]  /*7a60*/  IMAD R29, R38, R33, RZ ;  /* 0x00000021261d7224 */ /* 0x000fe200078e02ff */
[----:B------:R-:W-:Y:S01]  /*7a70*/  SHF.L.U32 R33, R46, 0x8, RZ ;  /* 0x000000082e217819 */ /* 0x000fe200000006ff */
[C---:B------:R-:W-:Y:S02]  /*7a80*/  IMAD R11, R38.reuse, R11, RZ ;  /* 0x0000000b260b7224 */ /* 0x040fe400078e02ff */
[C---:B------:R-:W-:Y:S01]  /*7a90*/  IMAD R10, R38.reuse, R14, RZ ;  /* 0x0000000e260a7224 */ /* 0x040fe200078e02ff */
[----:B------:R-:W-:Y:S01]  /*7aa0*/  SHF.R.S32.HI R33, RZ, 0x18, R33 ;  /* 0x00000018ff217819 */ /* 0x000fe20000011421 */
[----:B------:R-:W-:Y:S02]  /*7ab0*/  IMAD R6, R43, R40, R6 ;  /* 0x000000282b067224 */ /* 0x000fe400078e0206 */
[C---:B------:R-:W-:Y:S02]  /*7ac0*/  IMAD R14, R38.reuse, R18, RZ ;  /* 0x00000012260e7224 */ /* 0x040fe400078e02ff */
[C---:B------:R-:W-:Y:S02]  /*7ad0*/  IMAD R18, R38.reuse, R22, RZ ;  /* 0x0000001626127224 */ /* 0x040fe400078e02ff */
[----:B------:R-:W-:Y:S01]  /*7ae0*/  IMAD R11, R3, R40, R11 ;  /* 0x00000028030b7224 */ /* 0x000fe200078e020b */
[----:B------:R-:W-:Y:S01]  /*7af0*/  PRMT R3, R47, 0x8880, RZ ;  /* 0x000088802f037816 */ /* 0x000fe200000000ff */
[C---:B------:R-:W-:Y:S02]  /*7b00*/  IMAD R22, R38.reuse, R26, RZ ;  /* 0x0000001a26167224 */ /* 0x040fe400078e02ff */
[C---:B------:R-:W-:Y:S01]  /*7b10*/  IMAD R26, R38.reuse, R30, RZ ;  /* 0x0000001e261a7224 */ /* 0x040fe200078e02ff */
[----:B------:R-:W-:Y:S01]  /*7b20*/  I2IP.S8.S32.SAT R11, R11, R6, RZ ;  /* 0x000000060b0b7239 */ /* 0x000fe200000014ff */
[----:B------:R-:W-:Y:S01]  /*7b30*/  IMAD R8, R7, R40, R8 ;  /* 0x0000002807087224 */ /* 0x000fe200078e0208 */
[----:B------:R-:W-:Y:S01]  /*7b40*/  SHF.L.U32 R6, R47, 0x10, RZ ;  /* 0x000000102f067819 */ /* 0x000fe200000006ff */
[----:B------:R-:W-:Y:S01]  /*7b50*/  IMAD R30, R38, R34, RZ ;  /* 0x00000022261e7224 */ /* 0x000fe200078e02ff */
[----:B------:R-:W-:Y:S01]  /*7b60*/  SHF.R.S32.HI R34, RZ, 0x18, R46 ;  /* 0x00000018ff227819 */ /* 0x000fe2000001142e */
[----:B------:R-:W-:Y:S01]  /*7b70*/  IMAD R9, R32, R40, R9 ;  /* 0x0000002820097224 */ /* 0x000fe200078e0209 */
[----:B------:R-:W-:Y:S01]  /*7b80*/  SHF.R.S32.HI R6, RZ, 0x18, R6 ;  /* 0x00000018ff067819 */ /* 0x000fe20000011406 */
[----:B------:R-:W-:Y:S01]  /*7b90*/  IMAD R15, R38, R15, RZ ;  /* 0x0000000f260f7224 */ /* 0x000fe200078e02ff */
[----:B------:R-:W-:Y:S01]  /*7ba0*/  I2IP.S8.S32.SAT R57, R5, R4, R11 ;  /* 0x0000000405397239 */ /* 0x000fe2000000140b */
[-C--:B------:R-:W-:Y:S01]  /*7bb0*/  IMAD R10, R33, R40.reuse, R10 ;  /* 0x00000028210a7224 */ /* 0x080fe200078e020a */
[----:B------:R-:W-:Y:S01]  /*7bc0*/  SHF.L.U32 R5, R49, 0x10, RZ ;  /* 0x0000001031057819 */ /* 0x000fe200000006ff */
[----:B------:R-:W-:Y:S01]  /*7bd0*/  IMAD.SHL.U32 R7, R47, 0x100, RZ ;  /* 0x000001002f077824 */ /* 0x000fe200078e00ff */
[----:B------:R-:W-:Y:S01]  /*7be0*/  PRMT R4, R49, 0x8880, RZ ;  /* 0x0000888031047816 */ /* 0x000fe200000000ff */
[-C--:B------:R-:W-:Y:S01]  /*7bf0*/  IMAD R15, R34, R40.reuse, R15 ;  /* 0x00000028220f7224 */ /* 0x080fe200078e020f */
[----:B------:R-:W-:Y:S01]  /*7c00*/  SHF.R.S32.HI R5, RZ, 0x18, R5 ;  /* 0x00000018ff057819 */ /* 0x000fe20000011405 */
[-C--:B------:R-:W-:Y:S01]  /*7c10*/  IMAD R12, R3, R40.reuse, R12 ;  /* 0x00000028030c7224 */ /* 0x080fe200078e020c */
[----:B------:R-:W-:Y:S01]  /*7c20*/  SHF.R.S32.HI R7, RZ, 0x18, R7 ;  /* 0x00000018ff077819 */ /* 0x000fe20000011407 */
[----:B------:R-:W-:Y:S01]  /*7c30*/  IMAD R13, R6, R40, R13 ;  /* 0x00000028060d7224 */ /* 0x000fe200078e020d */
[----:B------:R-:W-:Y:S01]  /*7c40*/  I2IP.S8.S32.SAT R15, R15, R10, RZ ;  /* 0x0000000a0f0f7239 */ /* 0x000fe200000014ff */
[----:B------:R-:W-:Y:S01]  /*7c50*/  IMAD R19, R38, R19, RZ ;  /* 0x0000001326137224 */ /* 0x000fe200078e02ff */
[----:B------:R-:W-:Y:S01]  /*7c60*/  SHF.R.S32.HI R10, RZ, 0x18, R47 ;  /* 0x00000018ff0a7819 */ /* 0x000fe2000001142f */
[----:B------:R-:W-:Y:S01]  /*7c70*/  IMAD R14, R7, R40, R14 ;  /* 0x00000028070e7224 */ /* 0x000fe200078e020e */
[----:B------:R-:W-:Y:S01]  /*7c80*/  PRMT R3, R48, 0x8880, RZ ;  /* 0x0000888030037816 */ /* 0x000fe200000000ff */
[----:B------:R-:W-:Y:S01]  /*7c90*/  IMAD R23, R38, R23, RZ ;  /* 0x0000001726177224 */ /* 0x000fe200078e02ff */
[----:B------:R-:W-:Y:S01]  /*7ca0*/  I2IP.S8.S32.SAT R58, R9, R8, R15 ;  /* 0x00000008093a7239 */ /* 0x000fe2000000140f */
[-C--:B------:R-:W-:Y:S02]  /*7cb0*/  IMAD R19, R10, R40.reuse, R19 ;  /* 0x000000280a137224 */ /* 0x080fe400078e0213 */
[-C--:B------:R-:W-:Y:S01]  /*7cc0*/  IMAD R16, R3, R40.reuse, R16 ;  /* 0x0000002803107224 */ /* 0x080fe200078e0210 */
[----:B------:R-:W-:Y:S01]  /*7cd0*/  SHF.R.S32.HI R3, RZ, 0x18, R48 ;  /* 0x00000018ff037819 */ /* 0x000fe20000011430 */
[----:B------:R-:W-:Y:S01]  /*7ce0*/  IMAD R17, R0, R40, R17 ;  /* 0x0000002800117224 */ /* 0x000fe200078e0211 */
[----:B------:R-:W-:Y:S01]  /*7cf0*/  I2IP.S8.S32.SAT R14, R19, R14, RZ ;  /* 0x0000000e130e7239 */ /* 0x000fe200000014ff */
[----:B------:R-:W-:Y:S02]  /*7d00*/  IMAD.SHL.U32 R0, R49, 0x100, RZ ;  /* 0x0000010031007824 */ /* 0x000fe400078e00ff */
[-C--:B------:R-:W-:Y:S01]  /*7d10*/  IMAD R18, R2, R40.reuse, R18 ;  /* 0x0000002802127224 */ /* 0x080fe200078e0212 */
[----:B------:R-:W-:Y:S01]  /*7d20*/  SHF.R.S32.HI R2, RZ, 0x18, R49 ;  /* 0x00000018ff027819 */ /* 0x000fe20000011431 */
[-C--:B------:R-:W-:Y:S01]  /*7d30*/  IMAD R23, R3, R40.reuse, R23 ;  /* 0x0000002803177224 */ /* 0x080fe200078e0217 */
[----:B------:R-:W-:Y:S01]  /*7d40*/  SHF.R.S32.HI R0, RZ, 0x18, R0 ;  /* 0x00000018ff007819 */ /* 0x000fe20000011400 */
[-C--:B------:R-:W-:Y:S01]  /*7d50*/  IMAD R20, R4, R40.reuse, R20 ;  /* 0x0000002804147224 */ /* 0x080fe200078e0214 */
[C---:B------:R-:W-:Y:S01]  /*7d60*/  SHF.L.U32 R4, R50.reuse, 0x10, RZ ;  /* 0x0000001032047819 */ /* 0x040fe200000006ff */
[-C--:B------:R-:W-:Y:S01]  /*7d70*/  IMAD R21, R5, R40.reuse, R21 ;  /* 0x0000002805157224 */ /* 0x080fe200078e0215 */
[----:B------:R-:W-:Y:S01]  /*7d80*/  PRMT R3, R50, 0x8880, RZ ;  /* 0x0000888032037816 */ /* 0x000fe200000000ff */
[----:B------:R-:W-:Y:S01]  /*7d90*/  IMAD R27, R38, R27, RZ ;  /* 0x0000001b261b7224 */ /* 0x000fe200078e02ff */
[----:B------:R-:W-:Y:S01]  /*7da0*/  SHF.L.U32 R5, R50, 0x8, RZ ;  /* 0x0000000832057819 */ /* 0x000fe200000006ff */
[-C--:B------:R-:W-:Y:S01]  /*7db0*/  IMAD R22, R0, R40.reuse, R22 ;  /* 0x0000002800167224 */ /* 0x080fe200078e0216 */
[----:B------:R-:W-:Y:S01]  /*7dc0*/  SHF.R.S32.HI R4, RZ, 0x18, R4 ;  /* 0x00000018ff047819 */ /* 0x000fe20000011404 */
[-C--:B------:R-:W-:Y:S01]  /*7dd0*/  IMAD R27, R2, R40.reuse, R27 ;  /* 0x00000028021b7224 */ /* 0x080fe200078e021b */
[----:B------:R-:W-:Y:S01]  /*7de0*/  SHF.R.S32.HI R5, RZ, 0x18, R5 ;  /* 0x00000018ff057819 */ /* 0x000fe20000011405 */
[-C--:B------:R-:W-:Y:S01]  /*7df0*/  IMAD R24, R3, R40.reuse, R24 ;  /* 0x0000002803187224 */ /* 0x080fe200078e0218 */
[C---:B------:R-:W-:Y:S01]  /*7e00*/  SHF.L.U32 R3, R51.reuse, 0x10, RZ ;  /* 0x0000001033037819 */ /* 0x040fe200000006ff */
[-C--:B------:R-:W-:Y:S01]  /*7e10*/  IMAD R25, R4, R40.reuse, R25 ;  /* 0x0000002804197224 */ /* 0x080fe200078e0219 */
[----:B------:R-:W-:Y:S01]  /*7e20*/  SHF.R.S32.HI R0, RZ, 0x18, R50 ;  /* 0x00000018ff007819 */ /* 0x000fe20000011432 */
[----:B------:R-:W-:Y:S01]  /*7e30*/  IMAD R31, R38, R31, RZ ;  /* 0x0000001f261f7224 */ /* 0x000fe200078e02ff */
[----:B------:R-:W-:Y:S01]  /*7e40*/  PRMT R2, R51, 0x8880, RZ ;  /* 0x0000888033027816 */ /* 0x000fe200000000ff */
[-C--:B------:R-:W-:Y:S01]  /*7e50*/  IMAD R26, R5, R40.reuse, R26 ;  /* 0x00000028051a7224 */ /* 0x080fe200078e021a */
[----:B------:R-:W-:Y:S01]  /*7e60*/  SHF.L.U32 R4, R51, 0x8, RZ ;  /* 0x0000000833047819 */ /* 0x000fe200000006ff */
[-C--:B------:R-:W-:Y:S01]  /*7e70*/  IMAD R31, R0, R40.reuse, R31 ;  /* 0x00000028001f7224 */ /* 0x080fe200078e021f */
[----:B------:R-:W-:Y:S01]  /*7e80*/  SHF.R.S32.HI R3, RZ, 0x18, R3 ;  /* 0x00000018ff037819 */ /* 0x000fe20000011403 */
[-C--:B------:R-:W-:Y:S01]  /*7e90*/  IMAD R28, R2, R40.reuse, R28 ;  /* 0x00000028021c7224 */ /* 0x080fe200078e021c */
[----:B------:R-:W-:Y:S01]  /*7ea0*/  SHF.R.S32.HI R4, RZ, 0x18, R4 ;  /* 0x00000018ff047819 */ /* 0x000fe20000011404 */
[----:B------:R-:W-:Y:S01]  /*7eb0*/  IMAD R35, R38, R35, RZ ;  /* 0x0000002326237224 */ /* 0x000fe200078e02ff */
[----:B------:R-:W-:Y:S01]  /*7ec0*/  SHF.R.S32.HI R5, RZ, 0x18, R51 ;  /* 0x00000018ff057819 */ /* 0x000fe20000011433 */
[----:B------:R-:W-:Y:S01]  /*7ed0*/  IMAD R29, R3, R40, R29 ;  /* 0x00000028031d7224 */ /* 0x000fe200078e021d */
[----:B------:R-:W-:Y:S01]  /*7ee0*/  I2IP.S8.S32.SAT R59, R13, R12, R14 ;  /* 0x0000000c0d3b7239 */ /* 0x000fe2000000140e */
[----:B------:R-:W-:Y:S01]  /*7ef0*/  IMAD R30, R4, R40, R30 ;  /* 0x00000028041e7224 */ /* 0x000fe200078e021e */
[----:B------:R-:W-:Y:S01]  /*7f00*/  I2IP.S8.S32.SAT R18, R23, R18, RZ ;  /* 0x0000001217127239 */ /* 0x000fe200000014ff */
[----:B------:R-:W-:Y:S01]  /*7f10*/  IMAD R35, R5, R40, R35 ;  /* 0x0000002805237224 */ /* 0x000fe200078e0223 */
[----:B------:R-:W-:Y:S01]  /*7f20*/  I2IP.S8.S32.SAT R22, R27, R22, RZ ;  /* 0x000000161b167239 */ /* 0x000fe200000014ff */
[----:B------:R1:W-:Y:S01]  /*7f30*/  STS.128 [R74+UR43+0x5200], R56 ;  /* 0x005200384a007988 */ /* 0x0003e20008000c2b */
[----:B------:R-:W-:Y:S02]  /*7f40*/  I2IP.S8.S32.SAT R26, R31, R26, RZ ;  /* 0x0000001a1f1a7239 */ /* 0x000fe400000014ff */
[----:B------:R-:W-:Y:S02]  /*7f50*/  I2IP.S8.S32.SAT R19, R35, R30, RZ ;  /* 0x0000001e23137239 */ /* 0x000fe400000014ff */
[----:B------:R-:W-:Y:S02]  /*7f60*/  I2IP.S8.S32.SAT R16, R17, R16, R18 ;  /* 0x0000001011107239 */ /* 0x000fe40000001412 */
[----:B------:R-:W-:Y:S02]  /*7f70*/  I2IP.S8.S32.SAT R17, R21, R20, R22 ;  /* 0x0000001415117239 */ /* 0x000fe40000001416 */
[----:B------:R-:W-:Y:S02]  /*7f80*/  I2IP.S8.S32.SAT R18, R25, R24, R26 ;  /* 0x0000001819127239 */ /* 0x000fe4000000141a */
[----:B------:R-:W-:Y:S02]  /*7f90*/  I2IP.S8.S32.SAT R19, R29, R28, R19 ;  /* 0x0000001c1d137239 */ /* 0x000fe40000001413 */
[----:B------:R-:W-:Y:S02]  /*7fa0*/  LEA R0, R83, UR43, 0x3 ;  /* 0x0000002b53007c11 */ /* 0x000fe4000f8e18ff */
[----:B------:R-:W-:Y:S01]  /*7fb0*/  @P6 SHF.L.U32 R2, R82, 0x1f, RZ ;  /* 0x0000001f52026819 */ /* 0x000fe200000006ff */
        /* <DEDUP_REMOVED lines=10> */
[----:B------:R-:W-:Y:S02]  /*8060*/  UIADD3 UR13, UPT, UPT, UR49, 0x20, URZ ;  /* 0x00000020310d7890 */ /* 0x000fe4000fffe0ff */
[----:B------:R-:W-:Y:S01]  /*8070*/  UIADD3 UR12, UPT, UPT, UR43, 0x5200, URZ ;  /* 0x000052002b0c7890 */ /* 0x000fe2000fffe0ff */
[----:B------:R-:W-:Y:S01]  /*8080*/  UMOV UR14, UR50 ;  /* 0x00000032000e7c82 */ /* 0x000fe20008000000 */
[----:B------:R-:W-:Y:S01]  /*8090*/  UMOV UR15, UR36 ;  /* 0x00000024000f7c82 */ /* 0x000fe20008000000 */
[----:B------:R-:W-:Y:S02]  /*80a0*/  UIADD3 UR9, UPT, UPT, UR49, 0xa0, URZ ;  /* 0x000000a031097890 */ /* 0x000fe4000fffe0ff */
[----:B------:R-:W-:Y:S01]  /*80b0*/  UIADD3 UR8, UPT, UPT, UR43, 0x5a00, URZ ;  /* 0x00005a002b087890 */ /* 0x000fe2000fffe0ff */
[----:B------:R-:W-:Y:S01]  /*80c0*/  UMOV UR10, UR50 ;  /* 0x00000032000a7c82 */ /* 0x000fe20008000000 */
[----:B------:R-:W-:Y:S01]  /*80d0*/  UMOV UR11, UR36 ;  /* 0x00000024000b7c82 */ /* 0x000fe20008000000 */
[----:B--2---:R-:W-:Y:S04]  /*80e0*/  UIADD3 UR4, UP0, UPT, UR6, 0x680, URZ ;  /* 0x0000068006047890 */ /* 0x004fe8000ff1e0ff */
[----:B------:R-:W-:Y:S09]  /*80f0*/  UIADD3.X UR5, UPT, UPT, URZ, UR7, URZ, UP0, !UPT ;  /* 0x00000007ff057290 */ /* 0x000ff200087fe4ff */
[----:B------:R2:W-:Y:S01]  /*8100*/  UTMASTG.3D [UR12], [UR4] ;  /* 0x0000000c040073b5 */ /* 0x0005e20008010000 */
[----:B------:R2:W-:Y:S01]  /*8110*/  UTMASTG.3D [UR8], [UR4] ;  /* 0x00000008040073b5 */ /* 0x0005e20008010000 */
[----:B------:R0:W-:Y:S01]  /*8120*/  UTMACMDFLUSH ;  /* 0x00000000000079b7 */ /* 0x0001e20000000000 */
[----:B--2---:R-:W-:Y:S04]  /*8130*/  DEPBAR.LE SB0, 0x1 ;  /* 0x000080400000791a */ /* 0x004fe80000000000 */
.L_x_125:
[----:B------:R-:W-:Y:S05]  /*8140*/  BSYNC.RECONVERGENT B0 ;  /* 0x0000000000007941 */ /* 0x000fea0003800200 */
.L_x_124:
        /* <DEDUP_REMOVED lines=14> */
.L_x_129:
[----:B------:R-:W-:Y:S05]  /*8230*/  BSYNC B0 ;  /* 0x0000000000007941 */ /* 0x000fea0003800000 */
.L_x_128:
[----:B------:R-:W-:Y:S01]  /*8240*/  ISETP.NE.AND P0, PT, R53, RZ, PT ;  /* 0x000000ff3500720c */ /* 0x000fe20003f05270 */
[----:B------:R-:W-:Y:S11]  /*8250*/  VIADD R83, R83, 0x1 ;  /* 0x0000000153537836 */ /* 0x000ff60000000000 */
[----:B------:R-:W-:Y:S01]  /*8260*/  @!UPT UIADD3 URZ, UPT, UPT, URZ, URZ, URZ ;  /* 0x000000fffffff290 */ /* 0x000fe2000fffe0ff */
[----:B------:R3:W4:Y:S04]  /*8270*/  @P0 LDS.128 R48, [R2+0x200] ;  /* 0x0002000002300984 */ /* 0x0007280000000c00 */
[----:B------:R1:W1:Y:S01]  /*8280*/  @P0 LDS.128 R44, [R3+0x200] ;  /* 0x00020000032c0984 */ /* 0x0002620000000c00 */
        /* <DEDUP_REMOVED lines=8> */
[----:B---3--:R-:W-:Y:S02]  /*8310*/  VIADD R2, R0, 0x60 ;  /* 0x0000006000027836 */ /* 0x008fe40000000000 */
[----:B--2---:R-:W-:Y:S05]  /*8320*/  IMAD.U32 R0, RZ, RZ, UR46 ;  /* 0x0000002eff007e24 */ /* 0x004fea000f8e00ff */
[----:B------:R-:W-:Y:S04]  /*8330*/  PRMT R0, R0, 0x654, R2 ;  /* 0x0000065400007816 */ /* 0x000fe80000000002 */
[----:B-----5:R2:W-:Y:S02]  /*8340*/  SYNCS.ARRIVE.TRANS64.RED.A1T0 RZ, [R0+URZ], RZ ;  /* 0x000000ff00ff79a7 */ /* 0x0205e400081004ff */
[----:B--2---:R-:W-:Y:S04]  /*8350*/  SEL R0, RZ, 0x1, P0 ;  /* 0x00000001ff007807 */ /* 0x004fe80000000000 */
[----:B-1--4-:R-:W-:Y:S02]  /*8360*/  LOP3.LUT R82, R82, R0, RZ, 0x3c, !PT ;  /* 0x0000000052527212 */ /* 0x012fe400078e3cff */
.L_x_127:
[----:B------:R-:W-:Y:S05]  /*8370*/  BSYNC B1 ;  /* 0x0000000000017941 */ /* 0x000fea0003800000 */
.L_x_126:
        /* <DEDUP_REMOVED lines=21> */
.L_x_131:
        /* <DEDUP_REMOVED lines=35> */
[----:B------:R-:W-:Y:S01]  /*8700*/  SHF.L.U32 R0, R48, 0x10, RZ ;  /* 0x0000001030007819 */ /* 0x000fe200000006ff */
        /* <DEDUP_REMOVED lines=114> */
[----:B------:R-:W-:Y:S02]  /*8e30*/  UMOV UR11, UR36 ;  /* 0x00000024000b7c82 */ /* 0x000fe40008000000 */
[----:B------:R-:W-:Y:S01]  /*8e40*/  MOV R86, UR4 ;  /* 0x0000000400567c02 */ /* 0x000fe20008000f00 */
[----:B------:R-:W-:Y:S02]  /*8e50*/  UIADD3 UR13, UPT, UPT, UR49, 0xc0, URZ ;  /* 0x000000c0310d7890 */ /* 0x000fe4000fffe0ff */
[----:B------:R-:W-:Y:S01]  /*8e60*/  UIADD3 UR12, UPT, UPT, UR43, 0x4a00, URZ ;  /* 0x00004a002b0c7890 */ /* 0x000fe2000fffe0ff */
[----:B------:R-:W-:Y:S01]  /*8e70*/  R2UR UR8, R86 ;  /* 0x00000000560872ca */ /* 0x000fe200000e0000 */
        /* <DEDUP_REMOVED lines=8> */
.L_x_133:
[----:B------:R-:W-:Y:S05]  /*8f00*/  BSYNC.RECONVERGENT B0 ;  /* 0x0000000000007941 */ /* 0x000fea0003800200 */
.L_x_132:
        /* <DEDUP_REMOVED lines=14> */
.L_x_137:
[----:B------:R-:W-:Y:S05]  /*8ff0*/  BSYNC B0 ;  /* 0x0000000000007941 */ /* 0x000fea0003800000 */
.L_x_136:
        /* <DEDUP_REMOVED lines=18> */
.L_x_135:
[----:B------:R-:W-:Y:S05]  /*9120*/  BSYNC B1 ;  /* 0x0000000000017941 */ /* 0x000fea0003800000 */
.L_x_134:
        /* <DEDUP_REMOVED lines=21> */
.L_x_139:
[----:B------:R-:W-:Y:S01]  /*9280*/  ISETP.NE.AND P0, PT, R87, RZ, PT ;  /* 0x000000ff5700720c */ /* 0x000fe20003f05270 */
[----:B------:R-:W-:Y:S05]  /*9290*/  WARPSYNC.ALL ;  /* 0x0000000000007948 */ /* 0x000fea0003800000 */
[----:B------:R-:W-:Y:S01]  /*92a0*/  R2UR UR4, R39 ;  /* 0x00000000270472ca */ /* 0x000fe200000e0000 */
[----:B------:R-:W-:Y:S01]  /*92b0*/  IMAD.U32 R64, R46, 0x10000, RZ ;  /* 0x000100002e407824 */ /* 0x000fe200078e00ff */
[----:B------:R-:W-:Y:S01]  /*92c0*/  SHF.L.U32 R41, R44, 0x10, RZ ;  /* 0x000000102c297819 */ /* 0x000fe200000006ff */
[----:B----4-:R-:W-:Y:S01]  /*92d0*/  IMAD.U32 R63, R48, 0x10000, RZ ;  /* 0x00010000303f7824 */ /* 0x010fe200078e00ff */
[----:B------:R-:W-:Y:S01]  /*92e0*/  PRMT R39, R44, 0x8880, RZ ;  /* 0x000088802c277816 */ /* 0x000fe200000000ff */
[----:B------:R-:W-:Y:S01]  /*92f0*/  IMAD.U32 R53, R50, 0x10000, RZ ;  /* 0x0001000032357824 */ /* 0x000fe200078e00ff */
[----:B------:R-:W-:Y:S01]  /*9300*/  SHF.L.U32 R42, R44, 0x8, RZ ;  /* 0x000000082c2a7819 */ /* 0x000fe200000006ff */
[----:B------:R-:W-:Y:S01]  /*9310*/  BSSY.RECONVERGENT B0, `(.L_x_140) ;  /* 0x00000a1000007945 */ /* 0x000fe20003800200 */
[----:B------:R-:W-:Y:S02]  /*9320*/  SHF.R.S32.HI R41, RZ, 0x18, R41 ;  /* 0x00000018ff297819 */ /* 0x000fe40000011429 */
[----:B------:R-:W-:Y:S02]  /*9330*/  SHF.R.S32.HI R42, RZ, 0x18, R42 ;  /* 0x00000018ff2a7819 */ /* 0x000fe4000001142a */
[----:B------:R-:W-:Y:S01]  /*9340*/  SHF.R.S32.HI R43, RZ, 0x18, R44 ;  /* 0x00000018ff2b7819 */ /* 0x000fe2000001142c */
[----:B-1----:R-:W1:Y:S01]  /*9350*/  LDTM.x32 R4, tmem[UR4+0x60] ;  /* 0x00006004000479ee */ /* 0x002e6200082c0000 */
[----:B------:R-:W-:Y:S01]  /*9360*/  NOP ;  /* 0x0000000000007918 */ /* 0x000fe20000000000 */
[----:B------:R-:W-:Y:S02]  /*9370*/  IADD3 R80, PT, PT, R80, 0xd0, RZ ;  /* 0x000000d050507810 */ /* 0x000fe40007ffe0ff */
[C---:B------:R-:W-:Y:S02]  /*9380*/  PRMT R69, R45.reuse, 0x8880, RZ ;  /* 0x000088802d457816 */ /* 0x040fe400000000ff */
[----:B------:R-:W-:Y:S02]  /*9390*/  LOP3.LUT R80, R80, 0xfefffff8, RZ, 0xc0, !PT ;  /* 0xfefffff850507812 */ /* 0x000fe400078ec0ff */
[----:B------:R-:W-:Y:S02]  /*93a0*/  SHF.L.U32 R68, R45, 0x10, RZ ;  /* 0x000000102d447819 */ /* 0x000fe400000006ff */
[----:B-1----:R1:W-:Y:S01]  /*93b0*/  SYNCS.ARRIVE.TRANS64.RED.A1T0 RZ, [R80+URZ], RZ ;  /* 0x000000ff50ff79a7 */ /* 0x0023e200081004ff */
[----:B------:R-:W-:Y:S02]  /*93c0*/  SHF.R.S32.HI R44, RZ, 0x18, R45 ;  /* 0x00000018ff2c7819 */ /* 0x000fe4000001142d */
[----:B------:R-:W-:Y:S02]  /*93d0*/  PRMT R66, R46, 0x8880, RZ ;  /* 0x000088802e427816 */ /* 0x000fe400000000ff */
[C---:B------:R-:W-:Y:S02]  /*93e0*/  PRMT R60, R47.reuse, 0x8880, RZ ;  /* 0x000088802f3c7816 */ /* 0x040fe400000000ff */
[C---:B------:R-:W-:Y:S02]  /*93f0*/  SHF.L.U32 R59, R47.reuse, 0x10, RZ ;  /* 0x000000102f3b7819 */ /* 0x040fe400000006ff */
[----:B------:R-:W-:Y:S02]  /*9400*/  SHF.L.U32 R58, R47, 0x8, RZ ;  /* 0x000000082f3a7819 */ /* 0x000fe400000006ff */
[C---:B------:R-:W-:Y:S02]  /*9410*/  PRMT R65, R48.reuse, 0x8880, RZ ;  /* 0x0000888030417816 */ /* 0x040fe400000000ff */
[----:B------:R-:W-:Y:S01]  /*9420*/  SHF.L.U32 R62, R48, 0x8, RZ ;  /* 0x00000008303e7819 */ /* 0x000fe200000006ff */
[C---:B------:R-:W-:Y:S01]  /*9430*/  IMAD R0, R38.reuse, R4, RZ ;  /* 0x0000000426007224 */ /* 0x040fe200078e02ff */
[----:B------:R-:W-:Y:S01]  /*9440*/  SHF.R.S32.HI R4, RZ, 0x18, R68 ;  /* 0x00000018ff047819 */ /* 0x000fe20000011444 */
[C---:B------:R-:W-:Y:S01]  /*9450*/  IMAD R2, R38.reuse, R5, RZ ;  /* 0x0000000526027224 */ /* 0x040fe200078e02ff */
[C---:B------:R-:W-:Y:S01]  /*9460*/  PRMT R57, R49.reuse, 0x8880, RZ ;  /* 0x0000888031397816 */ /* 0x040fe200000000ff */
[C---:B------:R-:W-:Y:S01]  /*9470*/  IMAD R3, R38.reuse, R6, RZ ;  /* 0x0000000626037224 */ /* 0x040fe200078e02ff */
[----:B------:R-:W-:Y:S01]  /*9480*/  SHF.L.U32 R56, R49, 0x10, RZ ;  /* 0x0000001031387819 */ /* 0x000fe200000006ff */
[----:B------:R-:W-:Y:S01]  /*9490*/  IMAD R0, R39, R40, R0 ;  /* 0x0000002827007224 */ /* 0x000fe200078e0200 */
[----:B------:R-:W-:Y:S01]  /*94a0*/  MOV R39, R66 ;  /* 0x0000004200277202 */ /* 0x000fe20000000f00 */
[----:B------:R-:W-:Y:S01]  /*94b0*/  IMAD R7, R38, R7, RZ ;  /* 0x0000000726077224 */ /* 0x000fe200078e02ff */
[----:B------:R-:W-:Y:S01]  /*94c0*/  SHF.L.U32 R55, R49, 0x8, RZ ;  /* 0x0000000831377819 */ /* 0x000fe200000006ff */
[-C--:B------:R-:W-:Y:S01]  /*94d0*/  IMAD R2, R41, R40.reuse, R2 ;  /* 0x0000002829027224 */ /* 0x080fe200078e0202 */
[----:B------:R-:W-:Y:S01]  /*94e0*/  SHF.R.S32.HI R41, RZ, 0x18, R48 ;  /* 0x00000018ff297819 */ /* 0x000fe20000011430 */
[-C--:B------:R-:W-:Y:S01]  /*94f0*/  IMAD R3, R42, R40.reuse, R3 ;  /* 0x000000282a037224 */ /* 0x080fe200078e0203 */
[----:B------:R-:W-:Y:S01]  /*9500*/  SHF.L.U32 R48, R51, 0x8, RZ ;  /* 0x0000000833307819 */ /* 0x000fe200000006ff */
[----:B------:R-:W-:Y:S01]  /*9510*/  IMAD R7, R43, R40, R7 ;  /* 0x000000282b077224 */ /* 0x000fe200078e0207 */
[----:B------:R-:W-:Y:S01]  /*9520*/  SHF.L.U32 R67, R45, 0x8, RZ ;  /* 0x000000082d437819 */ /* 0x000fe200000006ff */
[C---:B------:R-:W-:Y:S01]  /*9530*/  IMAD R8, R38.reuse, R8, RZ ;  /* 0x0000000826087224 */ /* 0x040fe200078e02ff */
[----:B------:R-:W-:Y:S01]  /*9540*/  SHF.R.S32.HI R45, RZ, 0x18, R46 ;  /* 0x00000018ff2d7819 */ /* 0x000fe2000001142e */
[----:B------:R-:W-:Y:S01]  /*9550*/  IMAD R9, R38, R9, RZ ;  /* 0x0000000926097224 */ /* 0x000fe200078e02ff */
[----:B------:R-:W-:Y:S01]  /*9560*/  SHF.L.U32 R61, R46, 0x8, RZ ;  /* 0x000000082e3d7819 */ /* 0x000fe200000006ff */
[C---:B------:R-:W-:Y:S01]  /*9570*/  IMAD R10, R38.reuse, R10, RZ ;  /* 0x0000000a260a7224 */ /* 0x040fe200078e02ff */
[----:B------:R-:W-:Y:S01]  /*9580*/  SHF.R.S32.HI R46, RZ, 0x18, R47 ;  /* 0x00000018ff2e7819 */ /* 0x000fe2000001142f */
[C---:B------:R-:W-:Y:S01]  /*9590*/  IMAD R11, R38.reuse, R11, RZ ;  /* 0x0000000b260b7224 */ /* 0x040fe200078e02ff */
[----:B------:R-:W-:Y:S01]  /*95a0*/  SHF.R.S32.HI R42, RZ, 0x18, R49 ;  /* 0x00000018ff2a7819 */ /* 0x000fe20000011431 */
[----:B------:R-:W-:Y:S01]  /*95b0*/  IMAD R6, R38, R15, RZ ;  /* 0x0000000f26067224 */ /* 0x000fe200078e02ff */
[----:B------:R-:W-:Y:S01]  /*95c0*/  PRMT R54, R50, 0x8880, RZ ;  /* 0x0000888032367816 */ /* 0x000fe200000000ff */
[----:B------:R-:W-:Y:S01]  /*95d0*/  IMAD R15, R38, R20, RZ ;  /* 0x00000014260f7224 */ /* 0x000fe200078e02ff */
[----:B------:R-:W-:Y:S01]  /*95e0*/  SHF.L.U32 R52, R50, 0x8, RZ ;  /* 0x0000000832347819 */ /* 0x000fe200000006ff */
[C---:B------:R-:W-:Y:S01]  /*95f0*/  IMAD R20, R38.reuse, R25, RZ ;  /* 0x0000001926147224 */ /* 0x040fe200078e02ff */
[----:B------:R-:W-:Y:S01]  /*9600*/  SHF.R.S32.HI R43, RZ, 0x18, R50 ;  /* 0x00000018ff2b7819 */ /* 0x000fe20000011432 */
[C---:B------:R-:W-:Y:S01]  /*9610*/  IMAD R25, R38.reuse, R30, RZ ;  /* 0x0000001e26197224 */ /* 0x040fe200078e02ff */
[C---:B------:R-:W-:Y:S01]  /*9620*/  PRMT R50, R51.reuse, 0x8880, RZ ;  /* 0x0000888033327816 */ /* 0x040fe200000000ff */
[C---:B------:R-:W-:Y:S01]  /*9630*/  IMAD R30, R38.reuse, R35, RZ ;  /* 0x00000023261e7224 */ /* 0x040fe200078e02ff */
[----:B------:R-:W-:Y:S02]  /*9640*/  SHF.L.U32 R49, R51, 0x10, RZ ;  /* 0x0000001033317819 */ /* 0x000fe400000006ff */
[----:B------:R-:W-:Y:S02]  /*9650*/  SHF.R.S32.HI R47, RZ, 0x18, R51 ;  /* 0x00000018ff2f7819 */ /* 0x000fe40000011433 */
[----:B------:R-:W-:Y:S01]  /*9660*/  I2IP.S8.S32.SAT R51, R7, R3, RZ ;  /* 0x0000000307337239 */ /* 0x000fe200000014ff */
[----:B------:R-:W-:Y:S01]  /*9670*/  IMAD.MOV.U32 R3, RZ, RZ, R69 ;  /* 0x000000ffff037224 */ /* 0x000fe200078e0045 */
[----:B------:R-:W-:Y:S01]  /*9680*/  SHF.R.S32.HI R5, RZ, 0x18, R67 ;  /* 0x00000018ff057819 */ /* 0x000fe20000011443 */
[----:B------:R-:W-:Y:S01]  /*9690*/  IMAD R7, R38, R16, RZ ;  /* 0x0000001026077224 */ /* 0x000fe200078e02ff */
[----:B------:R-:W-:Y:S01]  /*96a0*/  IADD3 R36, PT, PT, R36, 0x1, RZ ;  /* 0x0000000124247810 */ /* 0x000fe20007ffe0ff */
[-C--:B------:R-:W-:Y:S02]  /*96b0*/  IMAD R8, R3, R40.reuse, R8 ;  /* 0x0000002803087224 */ /* 0x080fe400078e0208 */
[-C--:B------:R-:W-:Y:S02]  /*96c0*/  IMAD R9, R4, R40.reuse, R9 ;  /* 0x0000002804097224 */ /* 0x080fe400078e0209 */
[-C--:B------:R-:W-:Y:S02]  /*96d0*/  IMAD R10, R5, R40.reuse, R10 ;  /* 0x00000028050a7224 */ /* 0x080fe400078e020a */
[----:B------:R-:W-:Y:S02]  /*96e0*/  IMAD R11, R44, R40, R11 ;  /* 0x000000282c0b7224 */ /* 0x000fe400078e020b */
[C---:B------:R-:W-:Y:S02]  /*96f0*/  IMAD R3, R38.reuse, R12, RZ ;  /* 0x0000000c26037224 */ /* 0x040fe400078e02ff */
[C---:B------:R-:W-:Y:S01]  /*9700*/  IMAD R12, R38.reuse, R17, RZ ;  /* 0x00000011260c7224 */ /* 0x040fe200078e02ff */
[----:B------:R-:W-:Y:S01]  /*9710*/  I2IP.S8.S32.SAT R11, R11, R10, RZ ;  /* 0x0000000a0b0b7239 */ /* 0x000fe200000014ff */
[C---:B------:R-:W-:Y:S01]  /*9720*/  IMAD R17, R38.reuse, R22, RZ ;  /* 0x0000001626117224 */ /* 0x040fe200078e02ff */
[----:B------:R-:W-:Y:S01]  /*9730*/  SHF.R.S32.HI R10, RZ, 0x18, R64 ;  /* 0x00000018ff0a7819 */ /* 0x000fe20000011440 */
[C---:B------:R-:W-:Y:S02]  /*9740*/  IMAD R22, R38.reuse, R27, RZ ;  /* 0x0000001b26167224 */ /* 0x040fe400078e02ff */
[----:B------:R-:W-:Y:S01]  /*9750*/  IMAD R27, R38, R32, RZ ;  /* 0x00000020261b7224 */ /* 0x000fe200078e02ff */
[----:B------:R-:W-:Y:S01]  /*9760*/  I2IP.S8.S32.SAT R32, R2, R0, R51 ;  /* 0x0000000002207239 */ /* 0x000fe20000001433 */
[C---:B------:R-:W-:Y:S01]  /*9770*/  IMAD R4, R38.reuse, R13, RZ ;  /* 0x0000000d26047224 */ /* 0x040fe200078e02ff */
[----:B------:R-:W-:Y:S01]  /*9780*/  SHF.R.S32.HI R0, RZ, 0x18, R61 ;  /* 0x00000018ff007819 */ /* 0x000fe2000001143d */
[C---:B------:R-:W-:Y:S01]  /*9790*/  IMAD R5, R38.reuse, R14, RZ ;  /* 0x0000000e26057224 */ /* 0x040fe200078e02ff */
[----:B------:R-:W-:Y:S01]  /*97a0*/  MOV R2, R60 ;  /* 0x0000003c00027202 */ /* 0x000fe20000000f00 */
[C---:B------:R-:W-:Y:S02]  /*97b0*/  IMAD R13, R38.reuse, R18, RZ ;  /* 0x00000012260d7224 */ /* 0x040fe400078e02ff */
[----:B------:R-:W-:Y:S02]  /*97c0*/  IMAD R3, R39, R40, R3 ;  /* 0x0000002827037224 */ /* 0x000fe400078e0203 */
[C---:B------:R-:W-:Y:S02]  /*97d0*/  IMAD R18, R38.reuse, R23, RZ ;  /* 0x0000001726127224 */ /* 0x040fe400078e02ff */
[----:B------:R-:W-:Y:S02]  /*97e0*/  IMAD R23, R38, R28, RZ ;  /* 0x0000001c26177224 */ /* 0x000fe400078e02ff */
[----:B------:R-:W-:Y:S02]  /*97f0*/  IMAD R4, R10, R40, R4 ;  /* 0x000000280a047224 */ /* 0x000fe400078e0204 */
[----:B------:R-:W-:Y:S01]  /*9800*/  IMAD R28, R38, R33, RZ ;  /* 0x00000021261c7224 */ /* 0x000fe200078e02ff */
[----:B------:R-:W-:Y:S01]  /*9810*/  I2IP.S8.S32.SAT R33, R9, R8, R11 ;  /* 0x0000000809217239 */ /* 0x000fe2000000140b */
[-C--:B------:R-:W-:Y:S01]  /*9820*/  IMAD R5, R0, R40.reuse, R5 ;  /* 0x0000002800057224 */ /* 0x080fe200078e0205 */
[----:B------:R-:W-:Y:S01]  /*9830*/  SHF.R.S32.HI R8, RZ, 0x18, R59 ;  /* 0x00000018ff087819 */ /* 0x000fe2000001143b */
[-C--:B------:R-:W-:Y:S01]  /*9840*/  IMAD R6, R45, R40.reuse, R6 ;  /* 0x000000282d067224 */ /* 0x080fe200078e0206 */
[----:B------:R-:W-:Y:S01]  /*9850*/  SHF.R.S32.HI R9, RZ, 0x18, R58 ;  /* 0x00000018ff097819 */ /* 0x000fe2000001143a */
[-C--:B------:R-:W-:Y:S01]  /*9860*/  IMAD R7, R2, R40.reuse, R7 ;  /* 0x0000002802077224 */ /* 0x080fe200078e0207 */
[----:B------:R-:W-:Y:S01]  /*9870*/  MOV R0, R65 ;  /* 0x0000004100007202 */ /* 0x000fe20000000f00 */
[----:B------:R-:W-:Y:S01]  /*9880*/  IMAD R14, R38, R19, RZ ;  /* 0x00000013260e7224 */ /* 0x000fe200078e02ff */
[----:B------:R-:W-:Y:S01]  /*9890*/  I2IP.S8.S32.SAT R5, R6, R5, RZ ;  /* 0x0000000506057239 */ /* 0x000fe200000014ff */
[-C--:B------:R-:W-:Y:S01]  /*98a0*/  IMAD R12, R8, R40.reuse, R12 ;  /* 0x00000028080c7224 */ /* 0x080fe200078e020c */
[----:B------:R-:W-:Y:S01]  /*98b0*/  SHF.R.S32.HI R2, RZ, 0x18, R63 ;  /* 0x00000018ff027819 */ /* 0x000fe2000001143f */
[-C--:B------:R-:W-:Y:S01]  /*98c0*/  IMAD R13, R9, R40.reuse, R13 ;  /* 0x00000028090d7224 */ /* 0x080fe200078e020d */
[----:B------:R-:W-:Y:S01]  /*98d0*/  SHF.R.S32.HI R8, RZ, 0x18, R62 ;  /* 0x00000018ff087819 */ /* 0x000fe2000001143e */
[----:B------:R-:W-:Y:S02]  /*98e0*/  IMAD R16, R38, R21, RZ ;  /* 0x0000001526107224 */ /* 0x000fe400078e02ff */
[-C--:B------:R-:W-:Y:S02]  /*98f0*/  IMAD R14, R46, R40.reuse, R14 ;  /* 0x000000282e0e7224 */ /* 0x080fe400078e020e */
[-C--:B------:R-:W-:Y:S02]  /*9900*/  IMAD R15, R0, R40.reuse, R15 ;  /* 0x00000028000f7224 */ /* 0x080fe400078e020f */
[----:B------:R-:W-:Y:S01]  /*9910*/  IMAD R16, R2, R40, R16 ;  /* 0x0000002802107224 */ /* 0x000fe200078e0210 */
[----:B------:R-:W-:Y:S01]  /*9920*/  I2IP.S8.S32.SAT R13, R14, R13, RZ ;  /* 0x0000000d0e0d7239 */ /* 0x000fe200000014ff */
[C---:B------:R-:W-:Y:S01]  /*9930*/  IMAD R19, R38.reuse, R24, RZ ;  /* 0x0000001826137224 */ /* 0x040fe200078e02ff */
[----:B------:R-:W-:Y:S01]  /*9940*/  SHF.R.S32.HI R2, RZ, 0x18, R56 ;  /* 0x00000018ff027819 */ /* 0x000fe20000011438 */
[----:B------:R-:W-:Y:S01]  /*9950*/  IMAD R24, R38, R29, RZ ;  /* 0x0000001d26187224 */ /* 0x000fe200078e02ff */
[----:B------:R-:W-:Y:S01]  /*9960*/  I2IP.S8.S32.SAT R35, R12, R7, R13 ;  /* 0x000000070c237239 */ /* 0x000fe2000000140d */
[----:B------:R-:W-:Y:S02]  /*9970*/  IMAD R17, R8, R40, R17 ;  /* 0x0000002808117224 */ /* 0x000fe400078e0211 */
[----:B------:R-:W-:Y:S02]  /*9980*/  IMAD.MOV.U32 R0, RZ, RZ, R57 ;  /* 0x000000ffff007224 */ /* 0x000fe400078e0039 */
[----:B------:R-:W-:Y:S01]  /*9990*/  IMAD R29, R38, R34, RZ ;  /* 0x00000022261d7224 */ /* 0x000fe200078e02ff */
[----:B------:R-:W-:Y:S01]  /*99a0*/  I2IP.S8.S32.SAT R34, R4, R3, R5 ;  /* 0x0000000304227239 */ /* 0x000fe20000001405 */
[-C--:B------:R-:W-:Y:S01]  /*99b0*/  IMAD R18, R41, R40.reuse, R18 ;  /* 0x0000002829127224 */ /* 0x080fe200078e0212 */
[----:B------:R-:W-:Y:S01]  /*99c0*/  SHF.R.S32.HI R3, RZ, 0x18, R55 ;  /* 0x00000018ff037819 */ /* 0x000fe20000011437 */
[----:B------:R-:W-:Y:S01]  /*99d0*/  IMAD R19, R0, R40, R19 ;  /* 0x0000002800137224 */ /* 0x000fe200078e0213 */
[----:B------:R-:W-:Y:S01]  /*99e0*/  MOV R0, R54 ;  /* 0x0000003600007202 */ /* 0x000fe20000000f00 */
[----:B------:R1:W-:Y:S01]  /*99f0*/  STS.128 [R74+UR43+0x5200], R32 ;  /* 0x005200204a007988 */ /* 0x0003e20008000c2b */
        /* <DEDUP_REMOVED lines=8> */
[----:B------:R-:W-:Y:S01]  /*9a80*/  I2IP.S8.S32.SAT R16, R16, R15, R17 ;  /* 0x0000000f10107239 */ /* 0x000fe20000001411 */
[-C--:B------:R-:W-:Y:S01]  /*9a90*/  IMAD R23, R0, R40.reuse, R23 ;  /* 0x0000002800177224 */ /* 0x080fe200078e0217 */
[----:B------:R-:W-:Y:S01]  /*9aa0*/  SHF.R.S32.HI R0, RZ, 0x18, R52 ;  /* 0x00000018ff007819 */ /* 0x000fe20000011434 */
[----:B------:R-:W-:Y:S01]  /*9ab0*/  IMAD R24, R2, R40, R24 ;  /* 0x0000002802187224 */ /* 0x000fe200078e0218 */
[----:B------:R-:W-:Y:S01]  /*9ac0*/  MOV R2, R50 ;  /* 0x0000003200027202 */ /* 0x000fe20000000f00 */
[----:B------:R-:W-:Y:S01]  /*9ad0*/  IMAD R26, R38, R31, RZ ;  /* 0x0000001f261a7224 */ /* 0x000fe200078e02ff */
[----:B------:R-:W-:Y:S01]  /*9ae0*/  I2IP.S8.S32.SAT R17, R22, R21, RZ ;  /* 0x0000001516117239 */ /* 0x000fe200000014ff */
[-C--:B------:R-:W-:Y:S02]  /*9af0*/  IMAD R25, R0, R40.reuse, R25 ;  /* 0x0000002800197224 */ /* 0x080fe400078e0219 */
[-C--:B------:R-:W-:Y:S01]  /*9b00*/  IMAD R26, R43, R40.reuse, R26 ;  /* 0x000000282b1a7224 */ /* 0x080fe200078e021a */
[----:B------:R-:W-:Y:S01]  /*9b10*/  I2IP.S8.S32.SAT R17, R20, R19, R17 ;  /* 0x0000001314117239 */ /* 0x000fe20000001411 */
[-C--:B------:R-:W-:Y:S02]  /*9b20*/  IMAD R27, R2, R40.reuse, R27 ;  /* 0x00000028021b7224 */ /* 0x080fe400078e021b */
[-C--:B------:R-:W-:Y:S01]  /*9b30*/  IMAD R28, R3, R40.reuse, R28 ;  /* 0x00000028031c7224 */ /* 0x080fe200078e021c */
[----:B------:R-:W-:Y:S01]  /*9b40*/  I2IP.S8.S32.SAT R18, R26, R25, RZ ;  /* 0x000000191a127239 */ /* 0x000fe200000014ff */
[-C--:B------:R-:W-:Y:S02]  /*9b50*/  IMAD R29, R4, R40.reuse, R29 ;  /* 0x00000028041d7224 */ /* 0x080fe400078e021d */
[----:B------:R-:W-:Y:S01]  /*9b60*/  IMAD R30, R47, R40, R30 ;  /* 0x000000282f1e7224 */ /* 0x000fe200078e021e */
[----:B------:R-:W-:Y:S04]  /*9b70*/  I2IP.S8.S32.SAT R18, R24, R23, R18 ;  /* 0x0000001718127239 */ /* 0x000fe80000001412 */
        /* <DEDUP_REMOVED lines=26> */
.L_x_141:
[----:B------:R-:W-:Y:S05]  /*9d20*/  BSYNC.RECONVERGENT B0 ;  /* 0x0000000000007941 */ /* 0x000fea0003800200 */
.L_x_140:
[----:B------:R-:W-:Y:S01]  /*9d30*/  R2UR UR4, R78 ;  /* 0x000000004e0472ca */ /* 0x000fe200000e0000 */
[----:B------:R-:W-:Y:S01]  /*9d40*/  BAR.SYNC.DEFER_BLOCKING 0x1, 0x80 ;  /* 0x0042000000007b1d */ /* 0x000fe20000010000 */
[----:B------:R-:W-:Y:S01]  /*9d50*/  ISETP.NE.AND P0, PT, R81, 0x2, PT ;  /* 0x000000025100780c */ /* 0x000fe20003f05270 */
[----:B------:R-:W-:Y:S01]  /*9d60*/  UISETP.NE.AND UP0, UPT, UR44, URZ, UPT ;  /* 0x000000ff2c00728c */ /* 0x000fe2000bf05270 */
[----:B------:R-:W-:Y:S01]  /*9d70*/  ISETP.NE.AND P1, PT, R36, 0x4, PT ;  /* 0x000000042400780c */ /* 0x000fe20003f25270 */
[----:B------:R-:W-:Y:S01]  /*9d80*/  UIADD3 UR30, UPT, UPT, UR37, UR63, URZ ;  /* 0x0000003f251e7290 */ /* 0x000fe2000fffe0ff */
[----:B------:R-:W-:Y:S02]  /*9d90*/  SEL R2, RZ, 0x1, P0 ;  /* 0x00000001ff027807 */ /* 0x000fe40000000000 */
[----:B------:R-:W-:Y:S02]  /*9da0*/  SEL R0, RZ, 0x1, P1 ;  /* 0x00000001ff007807 */ /* 0x000fe40000800000 */
[----:B------:R-:W-:Y:S02]  /*9db0*/  LOP3.LUT R84, R84, R2, RZ, 0x3c, !PT ;  /* 0x0000000254547212 */ /* 0x000fe400078e3cff */
[----:B------:R-:W-:Y:S01]  /*9dc0*/  LOP3.LUT R85, R85, R0, RZ, 0x3c, !PT ;  /* 0x0000000055557212 */ /* 0x000fe200078e3cff */
[----:B------:R-:W-:Y:S01]  /*9dd0*/  UIADD3 UR20, UPT, UPT, UR38, UR4, URZ ;  /* 0x0000000426147290 */ /* 0x000fe2000fffe0ff */
[----:B------:R-:W-:Y:S02]  /*9de0*/  SEL R81, R81, RZ, P0 ;  /* 0x000000ff51517207 */ /* 0x000fe40000000000 */
[----:B------:R-:W-:Y:S01]  /*9df0*/  SEL R36, R36, RZ, P1 ;  /* 0x000000ff24247207 */ /* 0x000fe20000800000 */
[----:B------:R-:W-:Y:S01]  /*9e00*/  UMOV UR36, UR59 ;  /* 0x0000003b00247c82 */ /* 0x000fe20008000000 */
[----:B------:R-:W-:Y:S07]  /*9e10*/  BRA.U UP0, `(.L_x_142) ;  /* 0xffffffb900887547 */ /* 0x000fee000b83ffff */
[----:B------:R-:W-:Y:S05]  /*9e20*/  EXIT ;  /* 0x000000000000794d */ /* 0x000fea0003800000 */
.L_x_24:
[----:B--2---:R2:W3:Y:S02]  /*9e30*/  SYNCS.PHASECHK.TRANS64.TRYWAIT P0, [R0+URZ+0x100], R2 ;  /* 0x00010002000075a7 */ /* 0x0044e400080011ff */
[----:B---3--:R-:W-:Y:S05]  /*9e40*/  @!P0 NANOSLEEP.SYNCS 0x989680 ;  /* 0x009896800000895d */ /* 0x008fea0003900000 */
[----:B------:R-:W3:Y:S02]  /*9e50*/  @!P0 SYNCS.PHASECHK.TRANS64 P0, [R0+URZ+0x100], R2 ;  /* 0x00010002000085a7 */ /* 0x000ee400080010ff */
[----:B---3--:R-:W-:Y:S05]  /*9e60*/  @!P0 BRA `(.L_x_24) ;  /* 0xfffffffc00f08947 */ /* 0x008fea000383ffff */
[----:B------:R-:W-:Y:S05]  /*9e70*/  BRA `(.L_x_143) ;  /* 0xffffff7800f47947 */ /* 0x000fea000383ffff */
.L_x_27:
[----:B-1----:R-:W-:-:S07]  /*9e80*/  MOV R0, UR33 ;  /* 0x0000002100007c02 */ /* 0x002fce0008000f00 */
.L_x_144:
[----:B-1----:R1:W2:Y:S02]  /*9e90*/  SYNCS.PHASECHK.TRANS64.TRYWAIT P0, [R0+URZ+0x20], R3 ;  /* 0x00002003000075a7 */ /* 0x0022a400080011ff */
[----:B--2---:R-:W-:Y:S05]  /*9ea0*/  @!P0 NANOSLEEP.SYNCS 0x989680 ;  /* 0x009896800000895d */ /* 0x004fea0003900000 */
[----:B------:R-:W2:Y:S02]  /*9eb0*/  @!P0 SYNCS.PHASECHK.TRANS64 P0, [R0+URZ+0x20], R3 ;  /* 0x00002003000085a7 */ /* 0x000ea400080010ff */
[----:B--2---:R-:W-:Y:S05]  /*9ec0*/  @!P0 BRA `(.L_x_144) ;  /* 0xfffffffc00f08947 */ /* 0x004fea000383ffff */
[----:B------:R-:W-:Y:S05]  /*9ed0*/  BRA `(.L_x_26) ;  /* 0xffffff7c004c7947 */ /* 0x000fea000383ffff */
.L_x_34:
[----:B-1----:R-:W-:-:S07]  /*9ee0*/  MOV R0, UR17 ;  /* 0x0000001100007c02 */ /* 0x002fce0008000f00 */
.L_x_145:
[----:B-1----:R1:W2:Y:S02]  /*9ef0*/  SYNCS.PHASECHK.TRANS64.TRYWAIT P0, [R0+URZ+0x20], R3 ;  /* 0x00002003000075a7 */ /* 0x0022a400080011ff */
[----:B--2---:R-:W-:Y:S05]  /*9f00*/  @!P0 NANOSLEEP.SYNCS 0x989680 ;  /* 0x009896800000895d */ /* 0x004fea0003900000 */
[----:B------:R-:W2:Y:S02]  /*9f10*/  @!P0 SYNCS.PHASECHK.TRANS64 P0, [R0+URZ+0x20], R3 ;  /* 0x00002003000085a7 */ /* 0x000ea400080010ff */
[----:B--2---:R-:W-:Y:S05]  /*9f20*/  @!P0 BRA `(.L_x_145) ;  /* 0xfffffffc00f08947 */ /* 0x004fea000383ffff */
[----:B------:R-:W-:Y:S05]  /*9f30*/  BRA `(.L_x_33) ;  /* 0xffffff80000c7947 */ /* 0x000fea000383ffff */
.L_x_39:
[----:B-1----:R1:W2:Y:S02]  /*9f40*/  SYNCS.PHASECHK.TRANS64.TRYWAIT P0, [R3+URZ+0x90], R0 ;  /* 0x00009000030075a7 */ /* 0x0022a400080011ff */
[----:B--2---:R-:W-:Y:S05]  /*9f50*/  @!P0 NANOSLEEP.SYNCS 0x989680 ;  /* 0x009896800000895d */ /* 0x004fea0003900000 */
[----:B------:R-:W2:Y:S02]  /*9f60*/  @!P0 SYNCS.PHASECHK.TRANS64 P0, [R3+URZ+0x90], R0 ;  /* 0x00009000030085a7 */ /* 0x000ea400080010ff */
[----:B--2---:R-:W-:Y:S05]  /*9f70*/  @!P0 BRA `(.L_x_39) ;  /* 0xfffffffc00f08947 */ /* 0x004fea000383ffff */
[----:B------:R-:W-:Y:S05]  /*9f80*/  BRA `(.L_x_146) ;  /* 0xffffff8000b47947 */ /* 0x000fea000383ffff */
.L_x_43:
[----:B------:R-:W-:-:S07]  /*9f90*/  MOV R0, UR4 ;  /* 0x0000000400007c02 */ /* 0x000fce0008000f00 */
.L_x_147:
[----:B-1----:R1:W2:Y:S02]  /*9fa0*/  SYNCS.PHASECHK.TRANS64.TRYWAIT P0, [R0+URZ], R2 ;  /* 0x00000002000075a7 */ /* 0x0022a400080011ff */
[----:B--2---:R-:W-:Y:S05]  /*9fb0*/  @!P0 NANOSLEEP.SYNCS 0x989680 ;  /* 0x009896800000895d */ /* 0x004fea0003900000 */
[----:B------:R-:W2:Y:S02]  /*9fc0*/  @!P0 SYNCS.PHASECHK.TRANS64 P0, [R0+URZ], R2 ;  /* 0x00000002000085a7 */ /* 0x000ea400080010ff */
[----:B--2---:R-:W-:Y:S05]  /*9fd0*/  @!P0 BRA `(.L_x_147) ;  /* 0xfffffffc00f08947 */ /* 0x004fea000383ffff */
[----:B------:R-:W-:Y:S05]  /*9fe0*/  BRA `(.L_x_148) ;  /* 0xffffff88005c7947 */ /* 0x000fea000383ffff */
.L_x_44:
[----:B------:R-:W-:-:S07]  /*9ff0*/  MOV R0, UR5 ;  /* 0x0000000500007c02 */ /* 0x000fce0008000f00 */
.L_x_149:
[----:B-1----:R1:W2:Y:S02]  /*a000*/  SYNCS.PHASECHK.TRANS64.TRYWAIT P0, [R0+URZ], R3 ;  /* 0x00000003000075a7 */ /* 0x0022a400080011ff */
[----:B--2---:R-:W-:Y:S05]  /*a010*/  @!P0 NANOSLEEP.SYNCS 0x989680 ;  /* 0x009896800000895d */ /* 0x004fea0003900000 */
[----:B------:R-:W2:Y:S02]  /*a020*/  @!P0 SYNCS.PHASECHK.TRANS64 P0, [R0+URZ], R3 ;  /* 0x00000003000085a7 */ /* 0x000ea400080010ff */
[----:B--2---:R-:W-:Y:S05]  /*a030*/  @!P0 BRA `(.L_x_149) ;  /* 0xfffffffc00f08947 */ /* 0x004fea000383ffff */
[----:B------:R-:W-:Y:S05]  /*a040*/  BRA `(.L_x_150) ;  /* 0xffffff8800687947 */ /* 0x000fea000383ffff */
.L_x_45:
[----:B------:R-:W-:-:S07]  /*a050*/  MOV R0, UR5 ;  /* 0x0000000500007c02 */ /* 0x000fce0008000f00 */
.L_x_151:
[----:B-1----:R1:W2:Y:S02]  /*a060*/  SYNCS.PHASECHK.TRANS64.TRYWAIT P0, [R0+URZ], R3 ;  /* 0x00000003000075a7 */ /* 0x0022a400080011ff */
[----:B--2---:R-:W-:Y:S05]  /*a070*/  @!P0 NANOSLEEP.SYNCS 0x989680 ;  /* 0x009896800000895d */ /* 0x004fea0003900000 */
[----:B------:R-:W2:Y:S02]  /*a080*/  @!P0 SYNCS.PHASECHK.TRANS64 P0, [R0+URZ], R3 ;  /* 0x00000003000085a7 */ /* 0x000ea400080010ff */
[----:B--2---:R-:W-:Y:S05]  /*a090*/  @!P0 BRA `(.L_x_151) ;  /* 0xfffffffc00f08947 */ /* 0x004fea000383ffff */
[----:B------:R-:W-:Y:S05]  /*a0a0*/  BRA `(.L_x_152) ;  /* 0xffffff8800747947 */ /* 0x000fea000383ffff */
.L_x_48:
[----:B-1----:R1:W2:Y:S02]  /*a0b0*/  SYNCS.PHASECHK.TRANS64.TRYWAIT P0, [R2+URZ+0xf0], R4 ;  /* 0x0000f004020075a7 */ /* 0x0022a400080011ff */
[----:B--2---:R-:W-:Y:S05]  /*a0c0*/  @!P0 NANOSLEEP.SYNCS 0x989680 ;  /* 0x009896800000895d */ /* 0x004fea0003900000 */
[----:B------:R-:W2:Y:S02]  /*a0d0*/  @!P0 SYNCS.PHASECHK.TRANS64 P0, [R2+URZ+0xf0], R4 ;  /* 0x0000f004020085a7 */ /* 0x000ea400080010ff */
[----:B--2---:R-:W-:Y:S05]  /*a0e0*/  @!P0 BRA `(.L_x_48) ;  /* 0xfffffffc00f08947 */ /* 0x004fea000383ffff */
[----:B------:R-:W-:Y:S05]  /*a0f0*/  BRA `(.L_x_153) ;  /* 0xffffff8800d07947 */ /* 0x000fea000383ffff */
.L_x_49:
[----:B------:R-:W-:-:S07]  /*a100*/  MOV R2, UR4 ;  /* 0x0000000400027c02 */ /* 0x000fce0008000f00 */
.L_x_154:
[----:B-1----:R1:W2:Y:S02]  /*a110*/  SYNCS.PHASECHK.TRANS64.TRYWAIT P0, [R2+URZ+0xa0], R5 ;  /* 0x0000a005020075a7 */ /* 0x0022a400080011ff */
[----:B--2---:R-:W-:Y:S05]  /*a120*/  @!P0 NANOSLEEP.SYNCS 0x989680 ;  /* 0x009896800000895d */ /* 0x004fea0003900000 */
[----:B------:R-:W2:Y:S02]  /*a130*/  @!P0 SYNCS.PHASECHK.TRANS64 P0, [R2+URZ+0xa0], R5 ;  /* 0x0000a005020085a7 */ /* 0x000ea400080010ff */
[----:B--2---:R-:W-:Y:S05]  /*a140*/  @!P0 BRA `(.L_x_154) ;  /* 0xfffffffc00f08947 */ /* 0x004fea000383ffff */
[----:B------:R-:W-:Y:S05]  /*a150*/  BRA `(.L_x_155) ;  /* 0xffffff8800e07947 */ /* 0x000fea000383ffff */
.L_x_50:
[----:B-1----:R1:W2:Y:S02]  /*a160*/  SYNCS.PHASECHK.TRANS64.TRYWAIT P1, [R2+URZ+0x90], R4 ;  /* 0x00009004020075a7 */ /* 0x0022a400080211ff */
[----:B--2---:R-:W-:Y:S05]  /*a170*/  @!P1 NANOSLEEP.SYNCS 0x989680 ;  /* 0x009896800000995d */ /* 0x004fea0003900000 */
[----:B------:R-:W2:Y:S02]  /*a180*/  @!P1 SYNCS.PHASECHK.TRANS64 P1, [R2+URZ+0x90], R4 ;  /* 0x00009004020095a7 */ /* 0x000ea400080210ff */
[----:B--2---:R-:W-:Y:S05]  /*a190*/  @!P1 BRA `(.L_x_50) ;  /* 0xfffffffc00f09947 */ /* 0x004fea000383ffff */
[----:B------:R-:W-:Y:S05]  /*a1a0*/  BRA `(.L_x_156) ;  /* 0xffffff8c00107947 */ /* 0x000fea000383ffff */
.L_x_53:
[----:B------:R-:W-:-:S07]  /*a1b0*/  MOV R0, UR4 ;  /* 0x0000000400007c02 */ /* 0x000fce0008000f00 */
.L_x_157:
[----:B-1----:R1:W2:Y:S02]  /*a1c0*/  SYNCS.PHASECHK.TRANS64.TRYWAIT P0, [R0+URZ+0xa0], R2 ;  /* 0x0000a002000075a7 */ /* 0x0022a400080011ff */
[----:B--2---:R-:W-:Y:S05]  /*a1d0*/  @!P0 NANOSLEEP.SYNCS 0x989680 ;  /* 0x009896800000895d */ /* 0x004fea0003900000 */
[----:B------:R-:W2:Y:S02]  /*a1e0*/  @!P0 SYNCS.PHASECHK.TRANS64 P0, [R0+URZ+0xa0], R2 ;  /* 0x0000a002000085a7 */ /* 0x000ea400080010ff */
[----:B--2---:R-:W-:Y:S05]  /*a1f0*/  @!P0 BRA `(.L_x_157) ;  /* 0xfffffffc00f08947 */ /* 0x004fea000383ffff */
[----:B------:R-:W-:Y:S05]  /*a200*/  BRA `(.L_x_52) ;  /* 0xffffff8c00647947 */ /* 0x000fea000383ffff */
.L_x_62:
[----:B-1----:R-:W-:-:S04]  /*a210*/  MOV R5, UR5 ;  /* 0x0000000500057c02 */ /* 0x002fc80008000f00 */
[----:B------:R1:W2:Y:S03]  /*a220*/  SYNCS.PHASECHK.TRANS64.TRYWAIT P0, [R5+URZ+0x8], R6 ;  /* 0x00000806050075a7 */ /* 0x0002a600080011ff */
[----:B--2---:R-:W-:Y:S05]  /*a230*/  @!P0 NANOSLEEP.SYNCS 0x989680 ;  /* 0x009896800000895d */ /* 0x004fea0003900000 */
[----:B------:R-:W2:Y:S02]  /*a240*/  @!P0 SYNCS.PHASECHK.TRANS64 P0, [R5+URZ+0x8], R6 ;  /* 0x00000806050085a7 */ /* 0x000ea400080010ff */
[----:B--2---:R-:W-:Y:S05]  /*a250*/  @!P0 BRA `(.L_x_62) ;  /* 0xfffffffc00ec8947 */ /* 0x004fea000383ffff */
[----:B------:R-:W-:Y:S05]  /*a260*/  BRA `(.L_x_61) ;  /* 0xffffff9000187947 */ /* 0x000fea000383ffff */
.L_x_64:
[----:B------:R-:W-:Y:S01]  /*a270*/  BSSY B0, `(.L_x_158) ;  /* 0x0000006000007945 */ /* 0x000fe20003800000 */
[----:B------:R-:W-:-:S07]  /*a280*/  MOV R15, 0xffffffff ;  /* 0xffffffff000f7802 */ /* 0x000fce0000000f00 */
[----:B-1---5:R-:W-:Y:S05]  /*a290*/  WARPSYNC.COLLECTIVE R15, `(.L_x_159) ;  /* 0x000000000f0c7348 */ /* 0x022fea0003c00000 */
[----:B------:R-:W-:Y:S02]  /*a2a0*/  ELECT P6, UR79, PT ;  /* 0x00000000004f782f */ /* 0x000fe400038c0000 */
[----:B------:R-:W-:Y:S01]  /*a2b0*/  MOV R14, UR79 ;  /* 0x0000004f000e7c02 */ /* 0x000fe20008000f00 */
[----:B-1---5:R-:W-:Y:S10]  /*a2c0*/  ENDCOLLECTIVE ;  /* 0x000000000000791b */ /* 0x022ff40003800000 */
.L_x_159:
[----:B------:R-:W-:Y:S05]  /*a2d0*/  BSYNC B0 ;  /* 0x0000000000007941 */ /* 0x000fea0003800000 */
.L_x_158:
[----:B------:R-:W-:Y:S05]  /*a2e0*/  BRA `(.L_x_160) ;  /* 0xffffff9000487947 */ /* 0x000fea000383ffff */
.L_x_66:
[----:B-1----:R-:W-:-:S04]  /*a2f0*/  MOV R0, UR5 ;  /* 0x0000000500007c02 */ /* 0x002fc80008000f00 */
[----:B------:R1:W2:Y:S03]  /*a300*/  SYNCS.PHASECHK.TRANS64.TRYWAIT P0, [R0+URZ+0x8], R4 ;  /* 0x00000804000075a7 */ /* 0x0002a600080011ff */
[----:B--2---:R-:W-:Y:S05]  /*a310*/  @!P0 NANOSLEEP.SYNCS 0x989680 ;  /* 0x009896800000895d */ /* 0x004fea0003900000 */
[----:B------:R-:W2:Y:S02]  /*a320*/  @!P0 SYNCS.PHASECHK.TRANS64 P0, [R0+URZ+0x8], R4 ;  /* 0x00000804000085a7 */ /* 0x000ea400080010ff */
[----:B--2---:R-:W-:Y:S05]  /*a330*/  @!P0 BRA `(.L_x_66) ;  /* 0xfffffffc00ec8947 */ /* 0x004fea000383ffff */
[----:B------:R-:W-:Y:S05]  /*a340*/  BRA `(.L_x_65) ;  /* 0xffffff90004c7947 */ /* 0x000fea000383ffff */
.L_x_67:
[----:B-1----:R1:W2:Y:S02]  /*a350*/  SYNCS.PHASECHK.TRANS64.TRYWAIT P0, [R0+URZ+0x90], R4 ;  /* 0x00009004000075a7 */ /* 0x0022a400080011ff */
[----:B--2---:R-:W-:Y:S05]  /*a360*/  @!P0 NANOSLEEP.SYNCS 0x989680 ;  /* 0x009896800000895d */ /* 0x004fea0003900000 */
[----:B------:R-:W2:Y:S02]  /*a370*/  @!P0 SYNCS.PHASECHK.TRANS64 P0, [R0+URZ+0x90], R4 ;  /* 0x00009004000085a7 */ /* 0x000ea400080010ff */
[----:B--2---:R-:W-:Y:S05]  /*a380*/  @!P0 BRA `(.L_x_67) ;  /* 0xfffffffc00f08947 */ /* 0x004fea000383ffff */
[----:B------:R-:W-:Y:S05]  /*a390*/  BRA `(.L_x_161) ;  /* 0xffffff9400207947 */ /* 0x000fea000383ffff */
.L_x_69:
[----:B------:R-:W-:-:S07]  /*a3a0*/  MOV R0, UR19 ;  /* 0x0000001300007c02 */ /* 0x000fce0008000f00 */
.L_x_162:
[----:B-1----:R1:W2:Y:S02]  /*a3b0*/  SYNCS.PHASECHK.TRANS64.TRYWAIT P0, [R0+URZ+0xd0], R4 ;  /* 0x0000d004000075a7 */ /* 0x0022a400080011ff */
[----:B--2---:R-:W-:Y:S05]  /*a3c0*/  @!P0 NANOSLEEP.SYNCS 0x989680 ;  /* 0x009896800000895d */ /* 0x004fea0003900000 */
[----:B------:R-:W2:Y:S02]  /*a3d0*/  @!P0 SYNCS.PHASECHK.TRANS64 P0, [R0+URZ+0xd0], R4 ;  /* 0x0000d004000085a7 */ /* 0x000ea400080010ff */
[----:B--2---:R-:W-:Y:S05]  /*a3e0*/  @!P0 BRA `(.L_x_162) ;  /* 0xfffffffc00f08947 */ /* 0x004fea000383ffff */
[----:B------:R-:W-:Y:S05]  /*a3f0*/  BRA `(.L_x_163) ;  /* 0xffffff9400687947 */ /* 0x000fea000383ffff */
.L_x_72:
[----:B------:R-:W-:Y:S07]  /*a400*/  MOV R0, UR6 ;  /* 0x0000000600007c02 */ /* 0x000fee0008000f00 */
.L_x_164:
[----:B-1----:R1:W2:Y:S02]  /*a410*/  SYNCS.PHASECHK.TRANS64.TRYWAIT P0, [R0+URZ], R4 ;  /* 0x00000004000075a7 */ /* 0x0022a400080011ff */
[----:B--2---:R-:W-:Y:S05]  /*a420*/  @!P0 NANOSLEEP.SYNCS 0x989680 ;  /* 0x009896800000895d */ /* 0x004fea0003900000 */
[----:B------:R-:W2:Y:S02]  /*a430*/  @!P0 SYNCS.PHASECHK.TRANS64 P0, [R0+URZ], R4 ;  /* 0x00000004000085a7 */ /* 0x000ea400080010ff */
[----:B--2---:R-:W-:Y:S05]  /*a440*/  @!P0 BRA `(.L_x_164) ;  /* 0xfffffffc00f08947 */ /* 0x004fea000383ffff */
[----:B------:R-:W-:Y:S05]  /*a450*/  BRA `(.L_x_71) ;  /* 0xffffff9400807947 */ /* 0x000fea000383ffff */
.L_x_76:
[----:B-1----:R-:W-:-:S07]  /*a460*/  MOV R0, UR4 ;  /* 0x0000000400007c02 */ /* 0x002fce0008000f00 */
.L_x_165:
[----:B-1----:R1:W2:Y:S02]  /*a470*/  SYNCS.PHASECHK.TRANS64.TRYWAIT P0, [R0+URZ], R2 ;  /* 0x00000002000075a7 */ /* 0x0022a400080011ff */
[----:B--2---:R-:W-:Y:S05]  /*a480*/  @!P0 NANOSLEEP.SYNCS 0x989680 ;  /* 0x009896800000895d */ /* 0x004fea0003900000 */
[----:B------:R-:W2:Y:S02]  /*a490*/  @!P0 SYNCS.PHASECHK.TRANS64 P0, [R0+URZ], R2 ;  /* 0x00000002000085a7 */ /* 0x000ea400080010ff */
[----:B--2---:R-:W-:Y:S05]  /*a4a0*/  @!P0 BRA `(.L_x_165) ;  /* 0xfffffffc00f08947 */ /* 0x004fea000383ffff */
[----:B------:R-:W-:Y:S05]  /*a4b0*/  BRA `(.L_x_166) ;  /* 0xffffff9800387947 */ /* 0x000fea000383ffff */
.L_x_77:
[----:B------:R-:W-:-:S07]  /*a4c0*/  MOV R0, UR5 ;  /* 0x0000000500007c02 */ /* 0x000fce0008000f00 */
.L_x_167:
[----:B-1----:R1:W2:Y:S02]  /*a4d0*/  SYNCS.PHASECHK.TRANS64.TRYWAIT P0, [R0+URZ], R3 ;  /* 0x00000003000075a7 */ /* 0x0022a400080011ff */
[----:B--2---:R-:W-:Y:S05]  /*a4e0*/  @!P0 NANOSLEEP.SYNCS 0x989680 ;  /* 0x009896800000895d */ /* 0x004fea0003900000 */
[----:B------:R-:W2:Y:S02]  /*a4f0*/  @!P0 SYNCS.PHASECHK.TRANS64 P0, [R0+URZ], R3 ;  /* 0x00000003000085a7 */ /* 0x000ea400080010ff */
[----:B--2---:R-:W-:Y:S05]  /*a500*/  @!P0 BRA `(.L_x_167) ;  /* 0xfffffffc00f08947 */ /* 0x004fea000383ffff */
[----:B------:R-:W-:Y:S05]  /*a510*/  BRA `(.L_x_168) ;  /* 0xffffff9800447947 */ /* 0x000fea000383ffff */
.L_x_78:
[----:B------:R-:W-:-:S07]  /*a520*/  MOV R0, UR5 ;  /* 0x0000000500007c02 */ /* 0x000fce0008000f00 */
.L_x_169:
[----:B-1----:R1:W2:Y:S02]  /*a530*/  SYNCS.PHASECHK.TRANS64.TRYWAIT P0, [R0+URZ], R3 ;  /* 0x00000003000075a7 */ /* 0x0022a400080011ff */
[----:B--2---:R-:W-:Y:S05]  /*a540*/  @!P0 NANOSLEEP.SYNCS 0x989680 ;  /* 0x009896800000895d */ /* 0x004fea0003900000 */
[----:B------:R-:W2:Y:S02]  /*a550*/  @!P0 SYNCS.PHASECHK.TRANS64 P0, [R0+URZ], R3 ;  /* 0x00000003000085a7 */ /* 0x000ea400080010ff */
[----:B--2---:R-:W-:Y:S05]  /*a560*/  @!P0 BRA `(.L_x_169) ;  /* 0xfffffffc00f08947 */ /* 0x004fea000383ffff */
[----:B------:R-:W-:Y:S05]  /*a570*/  BRA `(.L_x_170) ;  /* 0xffffff9800507947 */ /* 0x000fea000383ffff */
.L_x_81:
[----:B------:R-:W-:-:S07]  /*a580*/  MOV R0, UR13 ;  /* 0x0000000d00007c02 */ /* 0x000fce0008000f00 */
.L_x_171:
[----:B-1----:R1:W2:Y:S02]  /*a590*/  SYNCS.PHASECHK.TRANS64.TRYWAIT P1, [R0+URZ+0x110], R2 ;  /* 0x00011002000075a7 */ /* 0x0022a400080211ff */
[----:B--2---:R-:W-:Y:S05]  /*a5a0*/  @!P1 NANOSLEEP.SYNCS 0x989680 ;  /* 0x009896800000995d */ /* 0x004fea0003900000 */
[----:B------:R-:W2:Y:S02]  /*a5b0*/  @!P1 SYNCS.PHASECHK.TRANS64 P1, [R0+URZ+0x110], R2 ;  /* 0x00011002000095a7 */ /* 0x000ea400080210ff */
[----:B--2---:R-:W-:Y:S05]  /*a5c0*/  @!P1 BRA `(.L_x_171) ;  /* 0xfffffffc00f09947 */ /* 0x004fea000383ffff */
[----:B------:R-:W-:Y:S05]  /*a5d0*/  BRA `(.L_x_172) ;  /* 0xffffff98009c7947 */ /* 0x000fea000383ffff */
.L_x_86:
[----:B--2---:R2:W3:Y:S02]  /*a5e0*/  SYNCS.PHASECHK.TRANS64.TRYWAIT P0, [R12+URZ+0x90], R0 ;  /* 0x000090000c0075a7 */ /* 0x0044e400080011ff */
[----:B---3--:R-:W-:Y:S05]  /*a5f0*/  @!P0 NANOSLEEP.SYNCS 0x989680 ;  /* 0x009896800000895d */ /* 0x008fea0003900000 */
[----:B------:R-:W3:Y:S02]  /*a600*/  @!P0 SYNCS.PHASECHK.TRANS64 P0, [R12+URZ+0x90], R0 ;  /* 0x000090000c0085a7 */ /* 0x000ee400080010ff */
[----:B---3--:R-:W-:Y:S05]  /*a610*/  @!P0 BRA `(.L_x_86) ;  /* 0xfffffffc00f08947 */ /* 0x008fea000383ffff */
[----:B------:R-:W-:Y:S05]  /*a620*/  BRA `(.L_x_173) ;  /* 0xffffff9c00c47947 */ /* 0x000fea000383ffff */
.L_x_89:
[----:B-1----:R-:W-:Y:S07]  /*a630*/  MOV R0, UR21 ;  /* 0x0000001500007c02 */ /* 0x002fee0008000f00 */
.L_x_174:
[----:B-1----:R1:W2:Y:S02]  /*a640*/  SYNCS.PHASECHK.TRANS64.TRYWAIT P2, [R0+URZ+0x88], R6 ;  /* 0x00008806000075a7 */ /* 0x0022a400080411ff */
[----:B--2---:R-:W-:Y:S05]  /*a650*/  @!P2 NANOSLEEP.SYNCS 0x989680 ;  /* 0x009896800000a95d */ /* 0x004fea0003900000 */
[----:B------:R-:W2:Y:S02]  /*a660*/  @!P2 SYNCS.PHASECHK.TRANS64 P2, [R0+URZ+0x88], R6 ;  /* 0x000088060000a5a7 */ /* 0x000ea400080410ff */
[----:B--2---:R-:W-:Y:S05]  /*a670*/  @!P2 BRA `(.L_x_174) ;  /* 0xfffffffc00f0a947 */ /* 0x004fea000383ffff */
[----:B------:R-:W-:Y:S05]  /*a680*/  BRA `(.L_x_88) ;  /* 0xffffffa4002c7947 */ /* 0x000fea000383ffff */
.L_x_92:
[----:B------:R-:W-:Y:S07]  /*a690*/  MOV R0, UR21 ;  /* 0x0000001500007c02 */ /* 0x000fee0008000f00 */
.L_x_175:
[----:B-1----:R1:W2:Y:S02]  /*a6a0*/  SYNCS.PHASECHK.TRANS64.TRYWAIT P0, [R0+URZ+0x60], R9 ;  /* 0x00006009000075a7 */ /* 0x0022a400080011ff */
[----:B--2---:R-:W-:Y:S05]  /*a6b0*/  @!P0 NANOSLEEP.SYNCS 0x989680 ;  /* 0x009896800000895d */ /* 0x004fea0003900000 */
[----:B------:R-:W2:Y:S02]  /*a6c0*/  @!P0 SYNCS.PHASECHK.TRANS64 P0, [R0+URZ+0x60], R9 ;  /* 0x00006009000085a7 */ /* 0x000ea400080010ff */
[----:B--2---:R-:W-:Y:S05]  /*a6d0*/  @!P0 BRA `(.L_x_175) ;  /* 0xfffffffc00f08947 */ /* 0x004fea000383ffff */
[----:B------:R-:W-:Y:S05]  /*a6e0*/  BRA `(.L_x_176) ;  /* 0xffffffa400887947 */ /* 0x000fea000383ffff */
.L_x_93:
[----:B------:R-:W-:Y:S07]  /*a6f0*/  MOV R0, UR21 ;  /* 0x0000001500007c02 */ /* 0x000fee0008000f00 */
.L_x_177:
[----:B-1----:R1:W2:Y:S02]  /*a700*/  SYNCS.PHASECHK.TRANS64.TRYWAIT P0, [R0+URZ+0x68], R9 ;  /* 0x00006809000075a7 */ /* 0x0022a400080011ff */
[----:B--2---:R-:W-:Y:S05]  /*a710*/  @!P0 NANOSLEEP.SYNCS 0x989680 ;  /* 0x009896800000895d */ /* 0x004fea0003900000 */
[----:B------:R-:W2:Y:S02]  /*a720*/  @!P0 SYNCS.PHASECHK.TRANS64 P0, [R0+URZ+0x68], R9 ;  /* 0x00006809000085a7 */ /* 0x000ea400080010ff */
[----:B--2---:R-:W-:Y:S05]  /*a730*/  @!P0 BRA `(.L_x_177) ;  /* 0xfffffffc00f08947 */ /* 0x004fea000383ffff */
[----:B------:R-:W-:Y:S05]  /*a740*/  BRA `(.L_x_178) ;  /* 0xffffffa400e47947 */ /* 0x000fea000383ffff */
.L_x_94:
[----:B------:R-:W-:Y:S07]  /*a750*/  MOV R0, UR21 ;  /* 0x0000001500007c02 */ /* 0x000fee0008000f00 */
.L_x_179:
[----:B-1----:R1:W2:Y:S02]  /*a760*/  SYNCS.PHASECHK.TRANS64.TRYWAIT P0, [R0+URZ+0x70], R9 ;  /* 0x00007009000075a7 */ /* 0x0022a400080011ff */
[----:B--2---:R-:W-:Y:S05]  /*a770*/  @!P0 NANOSLEEP.SYNCS 0x989680 ;  /* 0x009896800000895d */ /* 0x004fea0003900000 */
[----:B------:R-:W2:Y:S02]  /*a780*/  @!P0 SYNCS.PHASECHK.TRANS64 P0, [R0+URZ+0x70], R9 ;  /* 0x00007009000085a7 */ /* 0x000ea400080010ff */
[----:B--2---:R-:W-:Y:S05]  /*a790*/  @!P0 BRA `(.L_x_179) ;  /* 0xfffffffc00f08947 */ /* 0x004fea000383ffff */
[----:B------:R-:W-:Y:S05]  /*a7a0*/  BRA `(.L_x_180) ;  /* 0xffffffa800407947 */ /* 0x000fea000383ffff */
.L_x_95:
[----:B------:R-:W-:Y:S07]  /*a7b0*/  MOV R0, UR21 ;  /* 0x0000001500007c02 */ /* 0x000fee0008000f00 */
.L_x_181:
[----:B-1----:R1:W2:Y:S02]  /*a7c0*/  SYNCS.PHASECHK.TRANS64.TRYWAIT P0, [R0+URZ+0x78], R9 ;  /* 0x00007809000075a7 */ /* 0x0022a400080011ff */
[----:B--2---:R-:W-:Y:S05]  /*a7d0*/  @!P0 NANOSLEEP.SYNCS 0x989680 ;  /* 0x009896800000895d */ /* 0x004fea0003900000 */
[----:B------:R-:W2:Y:S02]  /*a7e0*/  @!P0 SYNCS.PHASECHK.TRANS64 P0, [R0+URZ+0x78], R9 ;  /* 0x00007809000085a7 */ /* 0x000ea400080010ff */
[----:B--2---:R-:W-:Y:S05]  /*a7f0*/  @!P0 BRA `(.L_x_181) ;  /* 0xfffffffc00f08947 */ /* 0x004fea000383ffff */
[----:B------:R-:W-:Y:S05]  /*a800*/  BRA `(.L_x_182) ;  /* 0xffffffa8009c7947 */ /* 0x000fea000383ffff */
.L_x_97:
[----:B------:R-:W-:-:S07]  /*a810*/  MOV R0, UR21 ;  /* 0x0000001500007c02 */ /* 0x000fce0008000f00 */
.L_x_183:
[----:B-1----:R1:W3:Y:S02]  /*a820*/  SYNCS.PHASECHK.TRANS64.TRYWAIT P0, [R0+URZ+0x60], R2 ;  /* 0x00006002000075a7 */ /* 0x0022e400080011ff */
[----:B---3--:R-:W-:Y:S05]  /*a830*/  @!P0 NANOSLEEP.SYNCS 0x989680 ;  /* 0x009896800000895d */ /* 0x008fea0003900000 */
[----:B------:R-:W3:Y:S02]  /*a840*/  @!P0 SYNCS.PHASECHK.TRANS64 P0, [R0+URZ+0x60], R2 ;  /* 0x00006002000085a7 */ /* 0x000ee400080010ff */
[----:B---3--:R-:W-:Y:S05]  /*a850*/  @!P0 BRA `(.L_x_183) ;  /* 0xfffffffc00f08947 */ /* 0x008fea000383ffff */
[----:B------:R-:W-:Y:S05]  /*a860*/  BRA `(.L_x_184) ;  /* 0xffffffac00287947 */ /* 0x000fea000383ffff */
.L_x_98:
[----:B-1----:R-:W-:-:S07]  /*a870*/  MOV R0, UR21 ;  /* 0x0000001500007c02 */ /* 0x002fce0008000f00 */
.L_x_185:
[----:B-1----:R1:W3:Y:S02]  /*a880*/  SYNCS.PHASECHK.TRANS64.TRYWAIT P0, [R0+URZ+0x68], R2 ;  /* 0x00006802000075a7 */ /* 0x0022e400080011ff */
[----:B---3--:R-:W-:Y:S05]  /*a890*/  @!P0 NANOSLEEP.SYNCS 0x989680 ;  /* 0x009896800000895d */ /* 0x008fea0003900000 */
[----:B------:R-:W3:Y:S02]  /*a8a0*/  @!P0 SYNCS.PHASECHK.TRANS64 P0, [R0+URZ+0x68], R2 ;  /* 0x00006802000085a7 */ /* 0x000ee400080010ff */
[----:B---3--:R-:W-:Y:S05]  /*a8b0*/  @!P0 BRA `(.L_x_185) ;  /* 0xfffffffc00f08947 */ /* 0x008fea000383ffff */
[----:B------:R-:W-:Y:S05]  /*a8c0*/  BRA `(.L_x_186) ;  /* 0xffffffac00187947 */ /* 0x000fea000383ffff */
.L_x_99:
[----:B-1----:R-:W-:-:S07]  /*a8d0*/  MOV R0, UR21 ;  /* 0x0000001500007c02 */ /* 0x002fce0008000f00 */
.L_x_187:
[----:B-1----:R1:W3:Y:S02]  /*a8e0*/  SYNCS.PHASECHK.TRANS64.TRYWAIT P0, [R0+URZ+0x70], R2 ;  /* 0x00007002000075a7 */ /* 0x0022e400080011ff */
[----:B---3--:R-:W-:Y:S05]  /*a8f0*/  @!P0 NANOSLEEP.SYNCS 0x989680 ;  /* 0x009896800000895d */ /* 0x008fea0003900000 */
[----:B------:R-:W3:Y:S02]  /*a900*/  @!P0 SYNCS.PHASECHK.TRANS64 P0, [R0+URZ+0x70], R2 ;  /* 0x00007002000085a7 */ /* 0x000ee400080010ff */
[----:B---3--:R-:W-:Y:S05]  /*a910*/  @!P0 BRA `(.L_x_187) ;  /* 0xfffffffc00f08947 */ /* 0x008fea000383ffff */
[----:B------:R-:W-:Y:S05]  /*a920*/  BRA `(.L_x_188) ;  /* 0xffffffac00087947 */ /* 0x000fea000383ffff */
.L_x_101:
[----:B-1----:R1:W2:Y:S02]  /*a930*/  SYNCS.PHASECHK.TRANS64.TRYWAIT P0, [R3+URZ+0x90], R0 ;  /* 0x00009000030075a7 */ /* 0x0022a400080011ff */
[----:B--2---:R-:W-:Y:S05]  /*a940*/  @!P0 NANOSLEEP.SYNCS 0x989680 ;  /* 0x009896800000895d */ /* 0x004fea0003900000 */
[----:B------:R-:W2:Y:S02]  /*a950*/  @!P0 SYNCS.PHASECHK.TRANS64 P0, [R3+URZ+0x90], R0 ;  /* 0x00009000030085a7 */ /* 0x000ea400080010ff */
[----:B--2---:R-:W-:Y:S05]  /*a960*/  @!P0 BRA `(.L_x_101) ;  /* 0xfffffffc00f08947 */ /* 0x004fea000383ffff */
[----:B------:R-:W-:Y:S05]  /*a970*/  BRA `(.L_x_189) ;  /* 0xffffffac00c47947 */ /* 0x000fea000383ffff */
.L_x_112:
[----:B-1----:R1:W2:Y:S02]  /*a980*/  SYNCS.PHASECHK.TRANS64.TRYWAIT P1, [R3+URZ+0x40], R0 ;  /* 0x00004000030075a7 */ /* 0x0022a400080211ff */
[----:B--2---:R-:W-:Y:S05]  /*a990*/  @!P1 NANOSLEEP.SYNCS 0x989680 ;  /* 0x009896800000995d */ /* 0x004fea0003900000 */
[----:B------:R-:W2:Y:S02]  /*a9a0*/  @!P1 SYNCS.PHASECHK.TRANS64 P1, [R3+URZ+0x40], R0 ;  /* 0x00004000030095a7 */ /* 0x000ea400080210ff */
[----:B--2---:R-:W-:Y:S05]  /*a9b0*/  @!P1 BRA `(.L_x_112) ;  /* 0xfffffffc00f09947 */ /* 0x004fea000383ffff */
[----:B------:R-:W-:Y:S05]  /*a9c0*/  BRA `(.L_x_111) ;  /* 0xffffffbc002c7947 */ /* 0x000fea000383ffff */
.L_x_114:
[----:B-1----:R1:W2:Y:S02]  /*a9d0*/  SYNCS.PHASECHK.TRANS64.TRYWAIT P0, [R80+URZ+0xb0], R4 ;  /* 0x0000b004500075a7 */ /* 0x0022a400080011ff */
[----:B--2---:R-:W-:Y:S05]  /*a9e0*/  @!P0 NANOSLEEP.SYNCS 0x989680 ;  /* 0x009896800000895d */ /* 0x004fea0003900000 */
[----:B------:R-:W2:Y:S02]  /*a9f0*/  @!P0 SYNCS.PHASECHK.TRANS64 P0, [R80+URZ+0xb0], R4 ;  /* 0x0000b004500085a7 */ /* 0x000ea400080010ff */
[----:B--2---:R-:W-:Y:S05]  /*aa00*/  @!P0 BRA `(.L_x_114) ;  /* 0xfffffffc00f08947 */ /* 0x004fea000383ffff */
[----:B------:R-:W-:Y:S05]  /*aa10*/  BRA `(.L_x_113) ;  /* 0xffffffbc00807947 */ /* 0x000fea000383ffff */
.L_x_122:
[----:B--2---:R2:W3:Y:S02]  /*aa20*/  SYNCS.PHASECHK.TRANS64.TRYWAIT P0, [R0+URZ+0x40], R2 ;  /* 0x00004002000075a7 */ /* 0x0044e400080011ff */
[----:B---3--:R-:W-:Y:S05]  /*aa30*/  @!P0 NANOSLEEP.SYNCS 0x989680 ;  /* 0x009896800000895d */ /* 0x008fea0003900000 */
[----:B------:R-:W3:Y:S02]  /*aa40*/  @!P0 SYNCS.PHASECHK.TRANS64 P0, [R0+URZ+0x40], R2 ;  /* 0x00004002000085a7 */ /* 0x000ee400080010ff */
[----:B---3--:R-:W-:Y:S05]  /*aa50*/  @!P0 BRA `(.L_x_122) ;  /* 0xfffffffc00f08947 */ /* 0x008fea000383ffff */
[----:B------:R-:W-:Y:S05]  /*aa60*/  BRA `(.L_x_121) ;  /* 0xffffffc8008c7947 */ /* 0x000fea000383ffff */
.L_x_130:
[----:B--2---:R2:W3:Y:S02]  /*aa70*/  SYNCS.PHASECHK.TRANS64.TRYWAIT P0, [R0+URZ+0x40], R4 ;  /* 0x00004004000075a7 */ /* 0x0044e400080011ff */
[----:B---3--:R-:W-:Y:S05]  /*aa80*/  @!P0 NANOSLEEP.SYNCS 0x989680 ;  /* 0x009896800000895d */ /* 0x008fea0003900000 */
[----:B------:R-:W3:Y:S02]  /*aa90*/  @!P0 SYNCS.PHASECHK.TRANS64 P0, [R0+URZ+0x40], R4 ;  /* 0x00004004000085a7 */ /* 0x000ee400080010ff */
[----:B---3--:R-:W-:Y:S05]  /*aaa0*/  @!P0 BRA `(.L_x_130) ;  /* 0xfffffffc00f08947 */ /* 0x008fea000383ffff */
[----:B------:R-:W-:Y:S05]  /*aab0*/  BRA `(.L_x_129) ;  /* 0xffffffd400dc7947 */ /* 0x000fea000383ffff */
.L_x_138:
[----:B--2---:R2:W3:Y:S02]  /*aac0*/  SYNCS.PHASECHK.TRANS64.TRYWAIT P0, [R0+URZ+0x40], R2 ;  /* 0x00004002000075a7 */ /* 0x0044e400080011ff */
[----:B---3--:R-:W-:Y:S05]  /*aad0*/  @!P0 NANOSLEEP.SYNCS 0x989680 ;  /* 0x009896800000895d */ /* 0x008fea0003900000 */
[----:B------:R-:W3:Y:S02]  /*aae0*/  @!P0 SYNCS.PHASECHK.TRANS64 P0, [R0+URZ+0x40], R2 ;  /* 0x00004002000085a7 */ /* 0x000ee400080010ff */
[----:B---3--:R-:W-:Y:S05]  /*aaf0*/  @!P0 BRA `(.L_x_138) ;  /* 0xfffffffc00f08947 */ /* 0x008fea000383ffff */
[----:B------:R-:W-:Y:S05]  /*ab00*/  BRA `(.L_x_137) ;  /* 0xffffffe400387947 */ /* 0x000fea000383ffff */
        .weak           $__internal_0_$__cuda_sm10x_tcgen05_guardrail_trap_col_being_dealloced_not_returned_by_alloc
        .type           $__internal_0_$__cuda_sm10x_tcgen05_guardrail_trap_col_being_dealloced_not_returned_by_alloc,@function
        .size           $__internal_0_$__cuda_sm10x_tcgen05_guardrail_trap_col_being_dealloced_not_returned_by_alloc,($__internal_1_$__cuda_sm10x_tcgen05_guardrail_trap_phase_invalid_during_alloc - $__internal_0_$__cuda_sm10x_tcgen05_guardrail_trap_col_being_dealloced_not_returned_by_alloc)
$__internal_0_$__cuda_sm10x_tcgen05_guardrail_trap_col_being_dealloced_not_returned_by_alloc:
[----:B------:R-:W-:Y:S05]  /*ab10*/  BPT.TRAP 0x1 ;  /* 0x000000040000795c */ /* 0x000fea0000300000 */
[----:B------:R-:W-:-:S04]  /*ab20*/  HFMA2 R3, -RZ, RZ, 0, 0 ;  /* 0x00000000ff037431 */ /* 0x000fc800000001ff */
[----:B------:R-:W-:Y:S05]  /*ab30*/  RET.REL.NODEC R2 `(_ZN7cutlass13device_kernelINS_4gemm6kernel13GemmUniversalIN4cute5tupleIJiiiiEEENS1_10collective13CollectiveMmaINS1_35MainloopSm100TmaUmmaWarpSpecializedILi4ELi2ELi4ENS5_IJNS4_1CILi2EEESB_NSA_ILi1EEEEEEEENS5_IJNSA_ILi128EEENSA_ILi256EEENSA_ILi32EEEEEEaNS5_IJlSC_lEEEaSJ_NS4_8TiledMMAINS4_8MMA_AtomIJNS4_21SM100_MMA_S8_2x1SM_SSIaaiLi128ELi256ELNS4_4UMMA5MajorE0ELSO_0ELNSN_8SaturateE0EEEEEENS4_6LayoutINS5_IJSC_SC_SC_EEENS5_IJNSA_ILi0EEESU_SU_EEEEENS5_IJNS4_10UnderscoreESX_SX_EEEEENS4_28SM100_TMA_2SM_LOAD_MULTICASTENS4_14ComposedLayoutINS4_7SwizzleILi1ELi4ELi3EEENS4_18smem_ptr_flag_bitsILi8EEENSS_INS5_IJNSA_ILi8EEESH_EEENS5_IJSH_SC_EEEEEEEvNS4_8identityENS4_18SM100_TMA_2SM_LOADES1A_vS1B_EENS_8epilogue10collective18CollectiveEpilogueINS1E_23Sm100TmaWarpSpecializedILi4ELi2ELi32ELb0ELb0EEEJNS5_IJNSA_ILi64EEESG_SH_EEENS5_IJNSS_IS1J_SC_EENSS_INS5_IJSH_SB_EEENS5_IJSC_SF_EEEEEEEEaSJ_aSJ_NS1E_6fusion15FusionCallbacksIS1I_NS1Q_17LinearCombinationIaiaiLNS_15FloatRoundStyleE2EEES1K_S1P_JEEENS4_5SM1004TMEM4LOAD26SM100_TMEM_LOAD_32dp32b32xENS4_13SM90_TMA_LOADES1A_NS4_39AutoVectorizingCopyWithAssumedAlignmentILi128EEENS4_14SM90_TMA_STOREES1A_S22_S22_EEEvvEEEEvNT_6ParamsE) ;  /* 0xffffff5402307950 */ /* 0x000fea0003c3ffff */
        .weak           $__internal_1_$__cuda_sm10x_tcgen05_guardrail_trap_phase_invalid_during_alloc
        .type           $__internal_1_$__cuda_sm10x_tcgen05_guardrail_trap_phase_invalid_during_alloc,@function
        .size           $__internal_1_$__cuda_sm10x_tcgen05_guardrail_trap_phase_invalid_during_alloc,($__internal_2_$__cuda_sm10x_tcgen05_guardrail_trap_unallocated_columns_being_dealloced - $__internal_1_$__cuda_sm10x_tcgen05_guardrail_trap_phase_invalid_during_alloc)
$__internal_1_$__cuda_sm10x_tcgen05_guardrail_trap_phase_invalid_during_alloc:
[----:B------:R-:W-:Y:S05]  /*ab40*/  BPT.TRAP 0x1 ;  /* 0x000000040000795c */ /* 0x000fea0000300000 */
[----:B------:R-:W-:-:S04]  /*ab50*/  MOV R5, 0x0 ;  /* 0x0000000000057802 */ /* 0x000fc80000000f00 */
[----:B------:R-:W-:Y:S05]  /*ab60*/  RET.REL.NODEC R4 `(_ZN7cutlass13device_kernelINS_4gemm6kernel13GemmUniversalIN4cute5tupleIJiiiiEEENS1_10collective13CollectiveMmaINS1_35MainloopSm100TmaUmmaWarpSpecializedILi4ELi2ELi4ENS5_IJNS4_1CILi2EEESB_NSA_ILi1EEEEEEEENS5_IJNSA_ILi128EEENSA_ILi256EEENSA_ILi32EEEEEEaNS5_IJlSC_lEEEaSJ_NS4_8TiledMMAINS4_8MMA_AtomIJNS4_21SM100_MMA_S8_2x1SM_SSIaaiLi128ELi256ELNS4_4UMMA5MajorE0ELSO_0ELNSN_8SaturateE0EEEEEENS4_6LayoutINS5_IJSC_SC_SC_EEENS5_IJNSA_ILi0EEESU_SU_EEEEENS5_IJNS4_10UnderscoreESX_SX_EEEEENS4_28SM100_TMA_2SM_LOAD_MULTICASTENS4_14ComposedLayoutINS4_7SwizzleILi1ELi4ELi3EEENS4_18smem_ptr_flag_bitsILi8EEENSS_INS5_IJNSA_ILi8EEESH_EEENS5_IJSH_SC_EEEEEEEvNS4_8identityENS4_18SM100_TMA_2SM_LOADES1A_vS1B_EENS_8epilogue10collective18CollectiveEpilogueINS1E_23Sm100TmaWarpSpecializedILi4ELi2ELi32ELb0ELb0EEEJNS5_IJNSA_ILi64EEESG_SH_EEENS5_IJNSS_IS1J_SC_EENSS_INS5_IJSH_SB_EEENS5_IJSC_SF_EEEEEEEEaSJ_aSJ_NS1E_6fusion15FusionCallbacksIS1I_NS1Q_17LinearCombinationIaiaiLNS_15FloatRoundStyleE2EEES1K_S1P_JEEENS4_5SM1004TMEM4LOAD26SM100_TMEM_LOAD_32dp32b32xENS4_13SM90_TMA_LOADES1A_NS4_39AutoVectorizingCopyWithAssumedAlignmentILi128EEENS4_14SM90_TMA_STOREES1A_S22_S22_EEEvvEEEEvNT_6ParamsE) ;  /* 0xffffff5404247950 */ /* 0x000fea0003c3ffff */
        .weak           $__internal_2_$__cuda_sm10x_tcgen05_guardrail_trap_unallocated_columns_being_dealloced
        .type           $__internal_2_$__cuda_sm10x_tcgen05_guardrail_trap_unallocated_columns_being_dealloced,@function
        .size           $__internal_2_$__cuda_sm10x_tcgen05_guardrail_trap_unallocated_columns_being_dealloced,(.L_x_191 - $__internal_2_$__cuda_sm10x_tcgen05_guardrail_trap_unallocated_columns_being_dealloced)
$__internal_2_$__cuda_sm10x_tcgen05_guardrail_trap_unallocated_columns_being_dealloced:
[----:B------:R-:W-:Y:S05]  /*ab70*/  BPT.TRAP 0x1 ;  /* 0x000000040000795c */ /* 0x000fea0000300000 */
[----:B------:R-:W-:-:S04]  /*ab80*/  HFMA2 R3, -RZ, RZ, 0, 0 ;  /* 0x00000000ff037431 */ /* 0x000fc800000001ff */
[----:B------:R-:W-:Y:S05]  /*ab90*/  RET.REL.NODEC R2 `(_ZN7cutlass13device_kernelINS_4gemm6kernel13GemmUniversalIN4cute5tupleIJiiiiEEENS1_10collective13CollectiveMmaINS1_35MainloopSm100TmaUmmaWarpSpecializedILi4ELi2ELi4ENS5_IJNS4_1CILi2EEESB_NSA_ILi1EEEEEEEENS5_IJNSA_ILi128EEENSA_ILi256EEENSA_ILi32EEEEEEaNS5_IJlSC_lEEEaSJ_NS4_8TiledMMAINS4_8MMA_AtomIJNS4_21SM100_MMA_S8_2x1SM_SSIaaiLi128ELi256ELNS4_4UMMA5MajorE0ELSO_0ELNSN_8SaturateE0EEEEEENS4_6LayoutINS5_IJSC_SC_SC_EEENS5_IJNSA_ILi0EEESU_SU_EEEEENS5_IJNS4_10UnderscoreESX_SX_EEEEENS4_28SM100_TMA_2SM_LOAD_MULTICASTENS4_14ComposedLayoutINS4_7SwizzleILi1ELi4ELi3EEENS4_18smem_ptr_flag_bitsILi8EEENSS_INS5_IJNSA_ILi8EEESH_EEENS5_IJSH_SC_EEEEEEEvNS4_8identityENS4_18SM100_TMA_2SM_LOADES1A_vS1B_EENS_8epilogue10collective18CollectiveEpilogueINS1E_23Sm100TmaWarpSpecializedILi4ELi2ELi32ELb0ELb0EEEJNS5_IJNSA_ILi64EEESG_SH_EEENS5_IJNSS_IS1J_SC_EENSS_INS5_IJSH_SB_EEENS5_IJSC_SF_EEEEEEEEaSJ_aSJ_NS1E_6fusion15FusionCallbacksIS1I_NS1Q_17LinearCombinationIaiaiLNS_15FloatRoundStyleE2EEES1K_S1P_JEEENS4_5SM1004TMEM4LOAD26SM100_TMEM_LOAD_32dp32b32xENS4_13SM90_TMA_LOADES1A_NS4_39AutoVectorizingCopyWithAssumedAlignmentILi128EEENS4_14SM90_TMA_STOREES1A_S22_S22_EEEvvEEEEvNT_6ParamsE) ;  /* 0xffffff5402187950 */ /* 0x000fea0003c3ffff */
.L_x_190:
[----:B------:R-:W-:-:S00]  /*aba0*/  BRA `(.L_x_190) ;  /* 0xfffffffc00fc7947 */ /* 0x000fc0000383ffff */
[----:B------:R-:W-:-:S00]  /*abb0*/  NOP ;  /* 0x0000000000007918 */ /* 0x000fc00000000000 */
        /* <DEDUP_REMOVED lines=12> */
.L_x_191:


//--------------------- .nv.global.init           --------------------------
	.section	.nv.global.init,"aw",@progbits
.nv.global.init:
	.type		$str$27,@object
	.size		$str$27,($str$28 - $str$27)
$str$27:
        /*0000*/ 	.byte	0x28, 0x61, 0x64, 0x64, 0x72, 0x65, 0x73, 0x73, 0x20, 0x26, 0x20, 0x6d, 0x61, 0x73, 0x6b, 0x29
        /*0010*/ 	.byte	0x20, 0x3d, 0x3d, 0x20, 0x30, 0x00
	.type		$str$28,@object
	.size		$str$28,($str$26 - $str$28)
$str$28:
        /*0016*/ 	.byte	0x2f, 0x74, 0x6d, 0x70, 0x2f, 0x63, 0x75, 0x74, 0x6c, 0x61, 0x73, 0x73, 0x5f, 0x73, 0x77, 0x65
        /*0026*/ 	.byte	0x65, 0x70, 0x5f, 0x73, 0x72, 0x63, 0x2f, 0x69, 0x6e, 0x63, 0x6c, 0x75, 0x64, 0x65, 0x2f, 0x63
        /*0036*/ 	.byte	0x75, 0x74, 0x65, 0x2f, 0x70, 0x6f, 0x69, 0x6e, 0x74, 0x65, 0x72, 0x5f, 0x66, 0x6c, 0x61, 0x67
        /*0046*/ 	.byte	0x67, 0x65, 0x64, 0x2e, 0x68, 0x70, 0x70, 0x00
	.type		$str$26,@object
	.size		$str$26,($str$25 - $str$26)
$str$26:
        /*004e*/ 	.byte	0x2f, 0x74, 0x6d, 0x70, 0x2f, 0x63, 0x75, 0x74, 0x6c, 0x61, 0x73, 0x73, 0x5f, 0x73, 0x77, 0x65
        /*005e*/ 	.byte	0x65, 0x70, 0x5f, 0x73, 0x72, 0x63, 0x2f, 0x69, 0x6e, 0x63, 0x6c, 0x75, 0x64, 0x65, 0x2f, 0x63
        /*006e*/ 	.byte	0x75, 0x74, 0x65, 0x2f, 0x61, 0x74, 0x6f, 0x6d, 0x2f, 0x63, 0x6f, 0x70, 0x79, 0x5f, 0x74, 0x72
        /*007e*/ 	.byte	0x61, 0x69, 0x74, 0x73, 0x5f, 0x73, 0x6d, 0x31, 0x30, 0x30, 0x2e, 0x68, 0x70, 0x70, 0x00
	.type		$str$25,@object
	.size		$str$25,(__unnamed_1 - $str$25)
$str$25:
        /*008d*/ 	.byte	0x28, 0x28, 0x75, 0x69, 0x6e, 0x74, 0x33, 0x32, 0x5f, 0x74, 0x28, 0x74, 0x68, 0x72, 0x65, 0x61
        /*009d*/ 	.byte	0x64, 0x49, 0x64, 0x78, 0x2e, 0x78, 0x29, 0x20, 0x2f, 0x20, 0x33, 0x32, 0x29, 0x20, 0x25, 0x20
        /*00ad*/ 	.byte	0x34, 0x29, 0x20, 0x3d, 0x3d, 0x20, 0x28, 0x28, 0x28, 0x74, 0x6d, 0x65, 0x6d, 0x5f, 0x61, 0x64
        /*00bd*/ 	.byte	0x64, 0x72, 0x20, 0x3e, 0x3e, 0x20, 0x31, 0x36, 0x29, 0x20, 0x2f, 0x20, 0x33, 0x32, 0x29, 0x20
        /*00cd*/ 	.byte	0x25, 0x20, 0x34, 0x29, 0x00
	.type		__unnamed_1,@object
	.size		__unnamed_1,(__unnamed_2 - __unnamed_1)
__unnamed_1:
        /*00d2*/ 	.byte	0x61, 0x75, 0x74, 0x6f, 0x20, 0x63, 0x75, 0x74, 0x65, 0x3a, 0x3a, 0x61, 0x73, 0x5f, 0x70, 0x6f
        /* <DEDUP_REMOVED lines=24> */
        /*0262*/ 	.byte	0x3e, 0x3e, 0x5d, 0x00
	.type		__unnamed_2,@object
	.size		__unnamed_2,(__unnamed_3 - __unnamed_2)
__unnamed_2:
        /* <DEDUP_REMOVED lines=26> */
	.type		__unnamed_3,@object
	.size		__unnamed_3,(.L_3 - __unnamed_3)
__unnamed_3:
        /* <DEDUP_REMOVED lines=41> */
.L_3:


//--------------------- .nv.shared._ZN7cutlass13device_kernelINS_4gemm6kernel13GemmUniversalIN4cute5tupleIJiiiiEEENS1_10collective13CollectiveMmaINS1_35MainloopSm100TmaUmmaWarpSpecializedILi4ELi2ELi4ENS5_IJNS4_1CILi2EEESB_NSA_ILi1EEEEEEEENS5_IJNSA_ILi128EEENSA_ILi256EEENSA_ILi32EEEEEEaNS5_IJlSC_lEEEaSJ_NS4_8TiledMMAINS4_8MMA_AtomIJNS4_21SM100_MMA_S8_2x1SM_SSIaaiLi128ELi256ELNS4_4UMMA5MajorE0ELSO_0ELNSN_8SaturateE0EEEEEENS4_6LayoutINS5_IJSC_SC_SC_EEENS5_IJNSA_ILi0EEESU_SU_EEEEENS5_IJNS4_10UnderscoreESX_SX_EEEEENS4_28SM100_TMA_2SM_LOAD_MULTICASTENS4_14ComposedLayoutINS4_7SwizzleILi1ELi4ELi3EEENS4_18smem_ptr_flag_bitsILi8EEENSS_INS5_IJNSA_ILi8EEESH_EEENS5_IJSH_SC_EEEEEEEvNS4_8identityENS4_18SM100_TMA_2SM_LOADES1A_vS1B_EENS_8epilogue10collective18CollectiveEpilogueINS1E_23Sm100TmaWarpSpecializedILi4ELi2ELi32ELb0ELb0EEEJNS5_IJNSA_ILi64EEESG_SH_EEENS5_IJNSS_IS1J_SC_EENSS_INS5_IJSH_SB_EEENS5_IJSC_SF_EEEEEEEEaSJ_aSJ_NS1E_6fusion15FusionCallbacksIS1I_NS1Q_17LinearCombinationIaiaiLNS_15FloatRoundStyleE2EEES1K_S1P_JEEENS4_5SM1004TMEM4LOAD26SM100_TMEM_LOAD_32dp32b32xENS4_13SM90_TMA_LOADES1A_NS4_39AutoVectorizingCopyWithAssumedAlignmentILi128EEENS4_14SM90_TMA_STOREES1A_S22_S22_EEEvvEEEEvNT_6ParamsE --------------------------
	.section	.nv.shared._ZN7cutlass13device_kernelINS_4gemm6kernel13GemmUniversalIN4cute5tupleIJiiiiEEENS1_10collective13CollectiveMmaINS1_35MainloopSm100TmaUmmaWarpSpecializedILi4ELi2ELi4ENS5_IJNS4_1CILi2EEESB_NSA_ILi1EEEEEEEENS5_IJNSA_ILi128EEENSA_ILi256EEENSA_ILi32EEEEEEaNS5_IJlSC_lEEEaSJ_NS4_8TiledMMAINS4_8MMA_AtomIJNS4_21SM100_MMA_S8_2x1SM_SSIaaiLi128ELi256ELNS4_4UMMA5MajorE0ELSO_0ELNSN_8SaturateE0EEEEEENS4_6LayoutINS5_IJSC_SC_SC_EEENS5_IJNSA_ILi0EEESU_SU_EEEEENS5_IJNS4_10UnderscoreESX_SX_EEEEENS4_28SM100_TMA_2SM_LOAD_MULTICASTENS4_14ComposedLayoutINS4_7SwizzleILi1ELi4ELi3EEENS4_18smem_ptr_flag_bitsILi8EEENSS_INS5_IJNSA_ILi8EEESH_EEENS5_IJSH_SC_EEEEEEEvNS4_8identityENS4_18SM100_TMA_2SM_LOADES1A_vS1B_EENS_8epilogue10collective18CollectiveEpilogueINS1E_23Sm100TmaWarpSpecializedILi4ELi2ELi32ELb0ELb0EEEJNS5_IJNSA_ILi64EEESG_SH_EEENS5_IJNSS_IS1J_SC_EENSS_INS5_IJSH_SB_EEENS5_IJSC_SF_EEEEEEEEaSJ_aSJ_NS1E_6fusion15FusionCallbacksIS1I_NS1Q_17LinearCombinationIaiaiLNS_15FloatRoundStyleE2EEES1K_S1P_JEEENS4_5SM1004TMEM4LOAD26SM100_TMEM_LOAD_32dp32b32xENS4_13SM90_TMA_LOADES1A_NS4_39AutoVectorizingCopyWithAssumedAlignmentILi128EEENS4_14SM90_TMA_STOREES1A_S22_S22_EEEvvEEEEvNT_6ParamsE,"aw",@nobits
	.sectionflags	@""
	.align	16
	.zero		1024


//--------------------- .nv.shared.reserved.0     --------------------------
	.section	.nv.shared.reserved.0,"aw",@nobits
	.weak		__nv_reservedSMEM_offset_0_alias
	.size		__nv_reservedSMEM_offset_0_alias, 0, 64
	.other		__nv_reservedSMEM_offset_0_alias,@"STO_CUDA_RESERVED_SHARED STV_DEFAULT"
__nv_reservedSMEM_offset_0_alias:
	.zero		0
.nv.shared.reserved.0:
	.zero		64
	.weak		__nv_reservedSMEM_tcgen05_partition
	.type		__nv_reservedSMEM_tcgen05_partition,@object
	.size		__nv_reservedSMEM_tcgen05_partition,(.L_0 - __nv_reservedSMEM_tcgen05_partition)
__nv_reservedSMEM_tcgen05_partition:
	.zero		32
.L_0:


//--------------------- .nv.global                --------------------------
	.section	.nv.global,"aw",@nobits
.nv.global:
	.type		_ZN40_INTERNAL_6481e68e_4_k_cu_4dc3ac2a_109204cute1_E,@object
	.size		_ZN40_INTERNAL_6481e68e_4_k_cu_4dc3ac2a_109204cute1_E,(_ZN40_INTERNAL_6481e68e_4_k_cu_4dc3ac2a_109204cuda3std3__45__cpo6cbeginE - _ZN40_INTERNAL_6481e68e_4_k_cu_4dc3ac2a_109204cute1_E)
_ZN40_INTERNAL_6481e68e_4_k_cu_4dc3ac2a_109204cute1_E:
	.zero		1
	.type		_ZN40_INTERNAL_6481e68e_4_k_cu_4dc3ac2a_109204cuda3std3__45__cpo6cbeginE,@object
	.size		_ZN40_INTERNAL_6481e68e_4_k_cu_4dc3ac2a_109204cuda3std3__45__cpo6cbeginE,(_ZN40_INTERNAL_6481e68e_4_k_cu_4dc3ac2a_109204cuda3std3__48in_placeE - _ZN40_INTERNAL_6481e68e_4_k_cu_4dc3ac2a_109204cuda3std3__45__cpo6cbeginE)
_ZN40_INTERNAL_6481e68e_4_k_cu_4dc3ac2a_109204cuda3std3__45__cpo6cbeginE:
	.zero		1
	.type		_ZN40_INTERNAL_6481e68e_4_k_cu_4dc3ac2a_109204cuda3std3__48in_placeE,@object
	.size		_ZN40_INTERNAL_6481e68e_4_k_cu_4dc3ac2a_109204cuda3std3__48in_placeE,(_ZN40_INTERNAL_6481e68e_4_k_cu_4dc3ac2a_109204cuda3std6ranges3__45__cpo9iter_moveE - _ZN40_INTERNAL_6481e68e_4_k_cu_4dc3ac2a_109204cuda3std3__48in_placeE)
_ZN40_INTERNAL_6481e68e_4_k_cu_4dc3ac2a_109204cuda3std3__48in_placeE:
	.zero		1
	.type		_ZN40_INTERNAL_6481e68e_4_k_cu_4dc3ac2a_109204cuda3std6ranges3__45__cpo9iter_moveE,@object
	.size		_ZN40_INTERNAL_6481e68e_4_k_cu_4dc3ac2a_109204cuda3std6ranges3__45__cpo9iter_moveE,(_ZN40_INTERNAL_6481e68e_4_k_cu_4dc3ac2a_109204cuda3std3__45__cpo5beginE - _ZN40_INTERNAL_6481e68e_4_k_cu_4dc3ac2a_109204cuda3std6ranges3__45__cpo9iter_moveE)
_ZN40_INTERNAL_6481e68e_4_k_cu_4dc3ac2a_109204cuda3std6ranges3__45__cpo9iter_moveE:
	.zero		1
	.type		_ZN40_INTERNAL_6481e68e_4_k_cu_4dc3ac2a_109204cuda3std3__45__cpo5beginE,@object
	.size		_ZN40_INTERNAL_6481e68e_4_k_cu_4dc3ac2a_109204cuda3std3__45__cpo5beginE,(_ZN40_INTERNAL_6481e68e_4_k_cu_4dc3ac2a_109204cuda3std3__442_GLOBAL__N__6481e68e_4_k_cu_4dc3ac2a_109206ignoreE - _ZN40_INTERNAL_6481e68e_4_k_cu_4dc3ac2a_109204cuda3std3__45__cpo5beginE)
_ZN40_INTERNAL_6481e68e_4_k_cu_4dc3ac2a_109204cuda3std3__45__cpo5beginE:
	.zero		1
	.type		_ZN40_INTERNAL_6481e68e_4_k_cu_4dc3ac2a_109204cuda3std3__442_GLOBAL__N__6481e68e_4_k_cu_4dc3ac2a_109206ignoreE,@object
	.size		_ZN40_INTERNAL_6481e68e_4_k_cu_4dc3ac2a_109204cuda3std3__442_GLOBAL__N__6481e68e_4_k_cu_4dc3ac2a_109206ignoreE,(_ZN40_INTERNAL_6481e68e_4_k_cu_4dc3ac2a_109204cute7productE - _ZN40_INTERNAL_6481e68e_4_k_cu_4dc3ac2a_109204cuda3std3__442_GLOBAL__N__6481e68e_4_k_cu_4dc3ac2a_109206ignoreE)
_ZN40_INTERNAL_6481e68e_4_k_cu_4dc3ac2a_109204cuda3std3__442_GLOBAL__N__6481e68e_4_k_cu_4dc3ac2a_109206ignoreE:
	.zero		1
	.type		_ZN40_INTERNAL_6481e68e_4_k_cu_4dc3ac2a_109204cute7productE,@object
	.size		_ZN40_INTERNAL_6481e68e_4_k_cu_4dc3ac2a_109204cute7productE,(_ZN40_INTERNAL_6481e68e_4_k_cu_4dc3ac2a_109204cuda3std3__45__cpo3endE - _ZN40_INTERNAL_6481e68e_4_k_cu_4dc3ac2a_109204cute7productE)
_ZN40_INTERNAL_6481e68e_4_k_cu_4dc3ac2a_109204cute7productE:
	.zero		1
	.type		_ZN40_INTERNAL_6481e68e_4_k_cu_4dc3ac2a_109204cuda3std3__45__cpo3endE,@object
	.size		_ZN40_INTERNAL_6481e68e_4_k_cu_4dc3ac2a_109204cuda3std3__45__cpo3endE,(_ZN40_INTERNAL_6481e68e_4_k_cu_4dc3ac2a_109204cuda3std3__419piecewise_constructE - _ZN40_INTERNAL_6481e68e_4_k_cu_4dc3ac2a_109204cuda3std3__45__cpo3endE)
_ZN40_INTERNAL_6481e68e_4_k_cu_4dc3ac2a_109204cuda3std3__45__cpo3endE:
	.zero		1
	.type		_ZN40_INTERNAL_6481e68e_4_k_cu_4dc3ac2a_109204cuda3std3__419piecewise_constructE,@object
	.size		_ZN40_INTERNAL_6481e68e_4_k_cu_4dc3ac2a_109204cuda3std3__419piecewise_constructE,(_ZN40_INTERNAL_6481e68e_4_k_cu_4dc3ac2a_109204cuda3std3__45__cpo4cendE - _ZN40_INTERNAL_6481e68e_4_k_cu_4dc3ac2a_109204cuda3std3__419piecewise_constructE)
_ZN40_INTERNAL_6481e68e_4_k_cu_4dc3ac2a_109204cuda3std3__419piecewise_constructE:
	.zero		1
	.type		_ZN40_INTERNAL_6481e68e_4_k_cu_4dc3ac2a_109204cuda3std3__45__cpo4cendE,@object
	.size		_ZN40_INTERNAL_6481e68e_4_k_cu_4dc3ac2a_109204cuda3std3__45__cpo4cendE,(_ZN40_INTERNAL_6481e68e_4_k_cu_4dc3ac2a_109204cuda3std6ranges3__45__cpo4swapE - _ZN40_INTERNAL_6481e68e_4_k_cu_4dc3ac2a_109204cuda3std3__45__cpo4cendE)
_ZN40_INTERNAL_6481e68e_4_k_cu_4dc3ac2a_109204cuda3std3__45__cpo4cendE:
	.zero		1
	.type		_ZN40_INTERNAL_6481e68e_4_k_cu_4dc3ac2a_109204cuda3std6ranges3__45__cpo4swapE,@object
	.size		_ZN40_INTERNAL_6481e68e_4_k_cu_4dc3ac2a_109204cuda3std6ranges3__45__cpo4swapE,(.L_11 - _ZN40_INTERNAL_6481e68e_4_k_cu_4dc3ac2a_109204cuda3std6ranges3__45__cpo4swapE)
_ZN40_INTERNAL_6481e68e_4_k_cu_4dc3ac2a_109204cuda3std6ranges3__45__cpo4swapE:
	.zero		1
.L_11:


//--------------------- .nv.constant0._ZN7cutlass13device_kernelINS_4gemm6kernel13GemmUniversalIN4cute5tupleIJiiiiEEENS1_10collective13CollectiveMmaINS1_35MainloopSm100TmaUmmaWarpSpecializedILi4ELi2ELi4ENS5_IJNS4_1CILi2EEESB_NSA_ILi1EEEEEEEENS5_IJNSA_ILi128EEENSA_ILi256EEENSA_ILi32EEEEEEaNS5_IJlSC_lEEEaSJ_NS4_8TiledMMAINS4_8MMA_AtomIJNS4_21SM100_MMA_S8_2x1SM_SSIaaiLi128ELi256ELNS4_4UMMA5MajorE0ELSO_0ELNSN_8SaturateE0EEEEEENS4_6LayoutINS5_IJSC_SC_SC_EEENS5_IJNSA_ILi0EEESU_SU_EEEEENS5_IJNS4_10UnderscoreESX_SX_EEEEENS4_28SM100_TMA_2SM_LOAD_MULTICASTENS4_14ComposedLayoutINS4_7SwizzleILi1ELi4ELi3EEENS4_18smem_ptr_flag_bitsILi8EEENSS_INS5_IJNSA_ILi8EEESH_EEENS5_IJSH_SC_EEEEEEEvNS4_8identityENS4_18SM100_TMA_2SM_LOADES1A_vS1B_EENS_8epilogue10collective18CollectiveEpilogueINS1E_23Sm100TmaWarpSpecializedILi4ELi2ELi32ELb0ELb0EEEJNS5_IJNSA_ILi64EEESG_SH_EEENS5_IJNSS_IS1J_SC_EENSS_INS5_IJSH_SB_EEENS5_IJSC_SF_EEEEEEEEaSJ_aSJ_NS1E_6fusion15FusionCallbacksIS1I_NS1Q_17LinearCombinationIaiaiLNS_15FloatRoundStyleE2EEES1K_S1P_JEEENS4_5SM1004TMEM4LOAD26SM100_TMEM_LOAD_32dp32b32xENS4_13SM90_TMA_LOADES1A_NS4_39AutoVectorizingCopyWithAssumedAlignmentILi128EEENS4_14SM90_TMA_STOREES1A_S22_S22_EEEvvEEEEvNT_6ParamsE --------------------------
	.section	.nv.constant0._ZN7cutlass13device_kernelINS_4gemm6kernel13GemmUniversalIN4cute5tupleIJiiiiEEENS1_10collective13CollectiveMmaINS1_35MainloopSm100TmaUmmaWarpSpecializedILi4ELi2ELi4ENS5_IJNS4_1CILi2EEESB_NSA_ILi1EEEEEEEENS5_IJNSA_ILi128EEENSA_ILi256EEENSA_ILi32EEEEEEaNS5_IJlSC_lEEEaSJ_NS4_8TiledMMAINS4_8MMA_AtomIJNS4_21SM100_MMA_S8_2x1SM_SSIaaiLi128ELi256ELNS4_4UMMA5MajorE0ELSO_0ELNSN_8SaturateE0EEEEEENS4_6LayoutINS5_IJSC_SC_SC_EEENS5_IJNSA_ILi0EEESU_SU_EEEEENS5_IJNS4_10UnderscoreESX_SX_EEEEENS4_28SM100_TMA_2SM_LOAD_MULTICASTENS4_14ComposedLayoutINS4_7SwizzleILi1ELi4ELi3EEENS4_18smem_ptr_flag_bitsILi8EEENSS_INS5_IJNSA_ILi8EEESH_EEENS5_IJSH_SC_EEEEEEEvNS4_8identityENS4_18SM100_TMA_2SM_LOADES1A_vS1B_EENS_8epilogue10collective18CollectiveEpilogueINS1E_23Sm100TmaWarpSpecializedILi4ELi2ELi32ELb0ELb0EEEJNS5_IJNSA_ILi64EEESG_SH_EEENS5_IJNSS_IS1J_SC_EENSS_INS5_IJSH_SB_EEENS5_IJSC_SF_EEEEEEEEaSJ_aSJ_NS1E_6fusion15FusionCallbacksIS1I_NS1Q_17LinearCombinationIaiaiLNS_15FloatRoundStyleE2EEES1K_S1P_JEEENS4_5SM1004TMEM4LOAD26SM100_TMEM_LOAD_32dp32b32xENS4_13SM90_TMA_LOADES1A_NS4_39AutoVectorizingCopyWithAssumedAlignmentILi128EEENS4_14SM90_TMA_STOREES1A_S22_S22_EEEvvEEEEvNT_6ParamsE,"a",@progbits
	.sectionflags	@""
	.align	4
.nv.constant0._ZN7cutlass13device_kernelINS_4gemm6kernel13GemmUniversalIN4cute5tupleIJiiiiEEENS1_10collective13CollectiveMmaINS1_35MainloopSm100TmaUmmaWarpSpecializedILi4ELi2ELi4ENS5_IJNS4_1CILi2EEESB_NSA_ILi1EEEEEEEENS5_IJNSA_ILi128EEENSA_ILi256EEENSA_ILi32EEEEEEaNS5_IJlSC_lEEEaSJ_NS4_8TiledMMAINS4_8MMA_AtomIJNS4_21SM100_MMA_S8_2x1SM_SSIaaiLi128ELi256ELNS4_4UMMA5MajorE0ELSO_0ELNSN_8SaturateE0EEEEEENS4_6LayoutINS5_IJSC_SC_SC_EEENS5_IJNSA_ILi0EEESU_SU_EEEEENS5_IJNS4_10UnderscoreESX_SX_EEEEENS4_28SM100_TMA_2SM_LOAD_MULTICASTENS4_14ComposedLayoutINS4_7SwizzleILi1ELi4ELi3EEENS4_18smem_ptr_flag_bitsILi8EEENSS_INS5_IJNSA_ILi8EEESH_EEENS5_IJSH_SC_EEEEEEEvNS4_8identityENS4_18SM100_TMA_2SM_LOADES1A_vS1B_EENS_8epilogue10collective18CollectiveEpilogueINS1E_23Sm100TmaWarpSpecializedILi4ELi2ELi32ELb0ELb0EEEJNS5_IJNSA_ILi64EEESG_SH_EEENS5_IJNSS_IS1J_SC_EENSS_INS5_IJSH_SB_EEENS5_IJSC_SF_EEEEEEEEaSJ_aSJ_NS1E_6fusion15FusionCallbacksIS1I_NS1Q_17LinearCombinationIaiaiLNS_15FloatRoundStyleE2EEES1K_S1P_JEEENS4_5SM1004TMEM4LOAD26SM100_TMEM_LOAD_32dp32b32xENS4_13SM90_TMA_LOADES1A_NS4_39AutoVectorizingCopyWithAssumedAlignmentILi128EEENS4_14SM90_TMA_STOREES1A_S22_S22_EEEvvEEEEvNT_6ParamsE:
	.zero		2944


//--------------------- SYMBOLS --------------------------

	.type		.nv.reservedSmem.offset0,@object
	.size		.nv.reservedSmem.offset0,0x4
	.type		.nv.reservedSmem.cap,@object
	.size		.nv.reservedSmem.cap,0x4
	.type		__assertfail,@function
